//
// Generated by NVIDIA NVVM Compiler
//
// Compiler Build ID: CL-36424714
// Cuda compilation tools, release 13.0, V13.0.88
// Based on NVVM 20.0.0
//

.version 9.0
.target sm_100
.address_size 64

	// .globl	_Z17test_PairCountingiiPiS_iiiiiPj
.extern .func  (.param .b32 func_retval0) vprintf
(
	.param .b64 vprintf_param_0,
	.param .b64 vprintf_param_1
)
;
.global .align 1 .b8 _ZN34_INTERNAL_fa572c09_4_k_cu_c87a800c4cuda3std3__45__cpo5beginE[1];
.global .align 1 .b8 _ZN34_INTERNAL_fa572c09_4_k_cu_c87a800c4cuda3std3__45__cpo3endE[1];
.global .align 1 .b8 _ZN34_INTERNAL_fa572c09_4_k_cu_c87a800c4cuda3std3__45__cpo6cbeginE[1];
.global .align 1 .b8 _ZN34_INTERNAL_fa572c09_4_k_cu_c87a800c4cuda3std3__45__cpo4cendE[1];
.global .align 1 .b8 _ZN34_INTERNAL_fa572c09_4_k_cu_c87a800c4cuda3std3__45__cpo6rbeginE[1];
.global .align 1 .b8 _ZN34_INTERNAL_fa572c09_4_k_cu_c87a800c4cuda3std3__45__cpo4rendE[1];
.global .align 1 .b8 _ZN34_INTERNAL_fa572c09_4_k_cu_c87a800c4cuda3std3__45__cpo7crbeginE[1];
.global .align 1 .b8 _ZN34_INTERNAL_fa572c09_4_k_cu_c87a800c4cuda3std3__45__cpo5crendE[1];
.global .align 1 .b8 _ZN34_INTERNAL_fa572c09_4_k_cu_c87a800c4cuda3std3__436_GLOBAL__N__fa572c09_4_k_cu_c87a800c6ignoreE[1];
.global .align 1 .b8 _ZN34_INTERNAL_fa572c09_4_k_cu_c87a800c4cuda3std3__419piecewise_constructE[1];
.global .align 1 .b8 _ZN34_INTERNAL_fa572c09_4_k_cu_c87a800c4cuda3std3__48in_placeE[1];
.global .align 1 .b8 _ZN34_INTERNAL_fa572c09_4_k_cu_c87a800c4cuda3std3__420unreachable_sentinelE[1];
.global .align 1 .b8 _ZN34_INTERNAL_fa572c09_4_k_cu_c87a800c4cuda3std3__47nulloptE[1];
.global .align 1 .b8 _ZN34_INTERNAL_fa572c09_4_k_cu_c87a800c4cuda3std3__48unexpectE[1];
.global .align 1 .b8 _ZN34_INTERNAL_fa572c09_4_k_cu_c87a800c4cuda3std6ranges3__45__cpo4swapE[1];
.global .align 1 .b8 _ZN34_INTERNAL_fa572c09_4_k_cu_c87a800c4cuda3std6ranges3__45__cpo9iter_moveE[1];
.global .align 1 .b8 _ZN34_INTERNAL_fa572c09_4_k_cu_c87a800c4cuda3std6ranges3__45__cpo5beginE[1];
.global .align 1 .b8 _ZN34_INTERNAL_fa572c09_4_k_cu_c87a800c4cuda3std6ranges3__45__cpo3endE[1];
.global .align 1 .b8 _ZN34_INTERNAL_fa572c09_4_k_cu_c87a800c4cuda3std6ranges3__45__cpo6cbeginE[1];
.global .align 1 .b8 _ZN34_INTERNAL_fa572c09_4_k_cu_c87a800c4cuda3std6ranges3__45__cpo4cendE[1];
.global .align 1 .b8 _ZN34_INTERNAL_fa572c09_4_k_cu_c87a800c4cuda3std6ranges3__45__cpo7advanceE[1];
.global .align 1 .b8 _ZN34_INTERNAL_fa572c09_4_k_cu_c87a800c4cuda3std6ranges3__45__cpo9iter_swapE[1];
.global .align 1 .b8 _ZN34_INTERNAL_fa572c09_4_k_cu_c87a800c4cuda3std6ranges3__45__cpo4nextE[1];
.global .align 1 .b8 _ZN34_INTERNAL_fa572c09_4_k_cu_c87a800c4cuda3std6ranges3__45__cpo4prevE[1];
.global .align 1 .b8 _ZN34_INTERNAL_fa572c09_4_k_cu_c87a800c4cuda3std6ranges3__45__cpo4dataE[1];
.global .align 1 .b8 _ZN34_INTERNAL_fa572c09_4_k_cu_c87a800c4cuda3std6ranges3__45__cpo5cdataE[1];
.global .align 1 .b8 _ZN34_INTERNAL_fa572c09_4_k_cu_c87a800c4cuda3std6ranges3__45__cpo4sizeE[1];
.global .align 1 .b8 _ZN34_INTERNAL_fa572c09_4_k_cu_c87a800c4cuda3std6ranges3__45__cpo5ssizeE[1];
.global .align 1 .b8 _ZN34_INTERNAL_fa572c09_4_k_cu_c87a800c4cuda3std6ranges3__45__cpo8distanceE[1];
.global .align 1 .b8 _ZN34_INTERNAL_fa572c09_4_k_cu_c87a800c6thrust24THRUST_300001_SM_1000_NS6system6detail10sequential3seqE[1];
.global .align 1 .b8 _ZN34_INTERNAL_fa572c09_4_k_cu_c87a800c6thrust24THRUST_300001_SM_1000_NS12placeholders2_1E[1];
.global .align 1 .b8 _ZN34_INTERNAL_fa572c09_4_k_cu_c87a800c6thrust24THRUST_300001_SM_1000_NS12placeholders2_2E[1];
.global .align 1 .b8 _ZN34_INTERNAL_fa572c09_4_k_cu_c87a800c6thrust24THRUST_300001_SM_1000_NS12placeholders2_3E[1];
.global .align 1 .b8 _ZN34_INTERNAL_fa572c09_4_k_cu_c87a800c6thrust24THRUST_300001_SM_1000_NS12placeholders2_4E[1];
.global .align 1 .b8 _ZN34_INTERNAL_fa572c09_4_k_cu_c87a800c6thrust24THRUST_300001_SM_1000_NS12placeholders2_5E[1];
.global .align 1 .b8 _ZN34_INTERNAL_fa572c09_4_k_cu_c87a800c6thrust24THRUST_300001_SM_1000_NS12placeholders2_6E[1];
.global .align 1 .b8 _ZN34_INTERNAL_fa572c09_4_k_cu_c87a800c6thrust24THRUST_300001_SM_1000_NS12placeholders2_7E[1];
.global .align 1 .b8 _ZN34_INTERNAL_fa572c09_4_k_cu_c87a800c6thrust24THRUST_300001_SM_1000_NS12placeholders2_8E[1];
.global .align 1 .b8 _ZN34_INTERNAL_fa572c09_4_k_cu_c87a800c6thrust24THRUST_300001_SM_1000_NS12placeholders2_9E[1];
.global .align 1 .b8 _ZN34_INTERNAL_fa572c09_4_k_cu_c87a800c6thrust24THRUST_300001_SM_1000_NS12placeholders3_10E[1];
.global .align 1 .b8 $str[36] = {73, 110, 32, 116, 104, 105, 115, 32, 112, 97, 114, 116, 105, 116, 105, 111, 110, 32, 118, 110, 61, 37, 100, 32, 97, 110, 100, 32, 101, 110, 61, 32, 37, 100, 10};
.global .align 1 .b8 $str$1[70] = {73, 110, 32, 116, 104, 105, 115, 32, 105, 110, 116, 101, 114, 32, 112, 97, 114, 116, 105, 116, 105, 111, 110, 115, 32, 118, 110, 95, 105, 61, 37, 100, 32, 97, 110, 100, 32, 101, 110, 95, 105, 61, 32, 37, 100, 32, 32, 32, 118, 110, 95, 106, 61, 37, 100, 32, 97, 110, 100, 32, 101, 110, 95, 106, 61, 32, 37, 100, 10};

.visible .entry _Z17test_PairCountingiiPiS_iiiiiPj(
	.param .u32 _Z17test_PairCountingiiPiS_iiiiiPj_param_0,
	.param .u32 _Z17test_PairCountingiiPiS_iiiiiPj_param_1,
	.param .u64 .ptr .align 1 _Z17test_PairCountingiiPiS_iiiiiPj_param_2,
	.param .u64 .ptr .align 1 _Z17test_PairCountingiiPiS_iiiiiPj_param_3,
	.param .u32 _Z17test_PairCountingiiPiS_iiiiiPj_param_4,
	.param .u32 _Z17test_PairCountingiiPiS_iiiiiPj_param_5,
	.param .u32 _Z17test_PairCountingiiPiS_iiiiiPj_param_6,
	.param .u32 _Z17test_PairCountingiiPiS_iiiiiPj_param_7,
	.param .u32 _Z17test_PairCountingiiPiS_iiiiiPj_param_8,
	.param .u64 .ptr .align 1 _Z17test_PairCountingiiPiS_iiiiiPj_param_9
)
{
	.reg .pred 	%p<12>;
	.reg .b32 	%r<69>;
	.reg .b64 	%rd<19>;

	ld.param.u32 	%r30, [_Z17test_PairCountingiiPiS_iiiiiPj_param_0];
	ld.param.u32 	%r31, [_Z17test_PairCountingiiPiS_iiiiiPj_param_1];
	ld.param.u64 	%rd6, [_Z17test_PairCountingiiPiS_iiiiiPj_param_2];
	ld.param.u64 	%rd7, [_Z17test_PairCountingiiPiS_iiiiiPj_param_3];
	ld.param.u32 	%r32, [_Z17test_PairCountingiiPiS_iiiiiPj_param_4];
	ld.param.u32 	%r52, [_Z17test_PairCountingiiPiS_iiiiiPj_param_5];
	ld.param.u32 	%r36, [_Z17test_PairCountingiiPiS_iiiiiPj_param_6];
	ld.param.u32 	%r34, [_Z17test_PairCountingiiPiS_iiiiiPj_param_7];
	ld.param.u32 	%r35, [_Z17test_PairCountingiiPiS_iiiiiPj_param_8];
	ld.param.u64 	%rd8, [_Z17test_PairCountingiiPiS_iiiiiPj_param_9];
	cvta.to.global.u64 	%rd1, %rd8;
	cvta.to.global.u64 	%rd2, %rd7;
	cvta.to.global.u64 	%rd3, %rd6;
	mul.wide.s32 	%rd9, %r30, 4;
	add.s64 	%rd10, %rd3, %rd9;
	ld.global.u32 	%r1, [%rd10+4];
	add.s32 	%r55, %r1, -1;
	add.s32 	%r37, %r36, -1;
	setp.eq.s32 	%p1, %r31, %r37;
	@%p1 bra 	$L__BB0_2;
	mul.wide.s32 	%rd11, %r31, 4;
	add.s64 	%rd12, %rd3, %rd11;
	ld.global.u32 	%r52, [%rd12+4];
$L__BB0_2:
	add.s32 	%r54, %r52, -1;
	add.s32 	%r53, %r35, %r34;
	min.s32 	%r38, %r1, %r52;
	setp.lt.s32 	%p2, %r38, 1;
	@%p2 bra 	$L__BB0_13;
	add.s32 	%r7, %r32, %r30;
$L__BB0_4:
	mul.wide.u32 	%rd13, %r55, 4;
	add.s64 	%rd4, %rd2, %rd13;
	ld.global.u32 	%r56, [%rd4];
	setp.le.s32 	%p3, %r56, %r7;
	@%p3 bra 	$L__BB0_14;
	mul.wide.u32 	%rd14, %r54, 4;
	add.s64 	%rd5, %rd2, %rd14;
	ld.global.u32 	%r57, [%rd5];
	setp.lt.s32 	%p4, %r56, %r57;
	@%p4 bra 	$L__BB0_9;
	setp.ne.s32 	%p5, %r56, %r53;
	@%p5 bra 	$L__BB0_8;
	ld.global.u32 	%r39, [%rd1];
	add.s32 	%r40, %r39, 1;
	st.global.u32 	[%rd1], %r40;
	ld.global.u32 	%r56, [%rd4];
$L__BB0_8:
	add.s32 	%r55, %r55, -1;
	mov.u32 	%r53, %r56;
	bra.uni 	$L__BB0_12;
$L__BB0_9:
	setp.ne.s32 	%p6, %r57, %r53;
	@%p6 bra 	$L__BB0_11;
	ld.global.u32 	%r41, [%rd1];
	add.s32 	%r42, %r41, 1;
	st.global.u32 	[%rd1], %r42;
	ld.global.u32 	%r57, [%rd5];
$L__BB0_11:
	add.s32 	%r54, %r54, -1;
	mov.u32 	%r53, %r57;
$L__BB0_12:
	or.b32  	%r43, %r55, %r54;
	setp.gt.s32 	%p7, %r43, -1;
	@%p7 bra 	$L__BB0_4;
$L__BB0_13:
	setp.ne.s32 	%p8, %r55, -1;
	@%p8 bra 	$L__BB0_16;
$L__BB0_14:
	mul.wide.s32 	%rd15, %r54, 4;
	add.s64 	%rd16, %rd2, %rd15;
	ld.global.u32 	%r45, [%rd16];
	setp.ne.s32 	%p9, %r45, %r53;
	mov.b32 	%r55, -1;
	@%p9 bra 	$L__BB0_16;
	ld.global.u32 	%r47, [%rd1];
	add.s32 	%r48, %r47, 1;
	st.global.u32 	[%rd1], %r48;
$L__BB0_16:
	setp.ne.s32 	%p10, %r54, -1;
	@%p10 bra 	$L__BB0_19;
	mul.wide.s32 	%rd17, %r55, 4;
	add.s64 	%rd18, %rd2, %rd17;
	ld.global.u32 	%r49, [%rd18];
	setp.ne.s32 	%p11, %r49, %r53;
	@%p11 bra 	$L__BB0_19;
	ld.global.u32 	%r50, [%rd1];
	add.s32 	%r51, %r50, 1;
	st.global.u32 	[%rd1], %r51;
$L__BB0_19:
	ret;

}
	// .globl	_Z24Intra_Partition_CountingPiS_iiS_iii
.visible .entry _Z24Intra_Partition_CountingPiS_iiS_iii(
	.param .u64 .ptr .align 1 _Z24Intra_Partition_CountingPiS_iiS_iii_param_0,
	.param .u64 .ptr .align 1 _Z24Intra_Partition_CountingPiS_iiS_iii_param_1,
	.param .u32 _Z24Intra_Partition_CountingPiS_iiS_iii_param_2,
	.param .u32 _Z24Intra_Partition_CountingPiS_iiS_iii_param_3,
	.param .u64 .ptr .align 1 _Z24Intra_Partition_CountingPiS_iiS_iii_param_4,
	.param .u32 _Z24Intra_Partition_CountingPiS_iiS_iii_param_5,
	.param .u32 _Z24Intra_Partition_CountingPiS_iiS_iii_param_6,
	.param .u32 _Z24Intra_Partition_CountingPiS_iiS_iii_param_7
)
{
	.local .align 8 .b8 	__local_depot1[8];
	.reg .b64 	%SP;
	.reg .b64 	%SPL;
	.reg .pred 	%p<18>;
	.reg .b32 	%r<74>;
	.reg .b64 	%rd<25>;

	mov.u64 	%SPL, __local_depot1;
	cvta.local.u64 	%SP, %SPL;
	ld.param.u64 	%rd7, [_Z24Intra_Partition_CountingPiS_iiS_iii_param_0];
	ld.param.u64 	%rd8, [_Z24Intra_Partition_CountingPiS_iiS_iii_param_1];
	ld.param.u32 	%r41, [_Z24Intra_Partition_CountingPiS_iiS_iii_param_2];
	ld.param.u32 	%r42, [_Z24Intra_Partition_CountingPiS_iiS_iii_param_3];
	ld.param.u64 	%rd6, [_Z24Intra_Partition_CountingPiS_iiS_iii_param_4];
	ld.param.u32 	%r39, [_Z24Intra_Partition_CountingPiS_iiS_iii_param_6];
	ld.param.u32 	%r40, [_Z24Intra_Partition_CountingPiS_iiS_iii_param_7];
	cvta.to.global.u64 	%rd1, %rd8;
	cvta.to.global.u64 	%rd2, %rd7;
	add.s32 	%r1, %r42, %r41;
	mov.u32 	%r61, %ctaid.x;
	mov.u32 	%r3, %tid.x;
	or.b32  	%r43, %r61, %r3;
	setp.ne.s32 	%p1, %r43, 0;
	@%p1 bra 	$L__BB1_2;
	add.u64 	%rd9, %SP, 0;
	add.u64 	%rd10, %SPL, 0;
	st.local.v2.u32 	[%rd10], {%r39, %r40};
	mov.u64 	%rd11, $str;
	cvta.global.u64 	%rd12, %rd11;
	{ // callseq 0, 0
	.param .b64 param0;
	st.param.b64 	[param0], %rd12;
	.param .b64 param1;
	st.param.b64 	[param1], %rd9;
	.param .b32 retval0;
	call.uni (retval0), 
	vprintf, 
	(
	param0, 
	param1
	);
	ld.param.b32 	%r44, [retval0];
	} // callseq 0
$L__BB1_2:
	setp.ge.s32 	%p2, %r61, %r39;
	@%p2 bra 	$L__BB1_19;
	add.s32 	%r4, %r39, -1;
	mov.u32 	%r5, %ntid.x;
	mov.u32 	%r6, %nctaid.x;
	cvta.to.global.u64 	%rd3, %rd6;
$L__BB1_4:
	add.s32 	%r46, %r61, %r3;
	add.s32 	%r62, %r46, 1;
	setp.ge.s32 	%p3, %r62, %r39;
	@%p3 bra 	$L__BB1_18;
	ld.param.u32 	%r60, [_Z24Intra_Partition_CountingPiS_iiS_iii_param_5];
	mul.wide.s32 	%rd13, %r61, 4;
	add.s64 	%rd4, %rd2, %rd13;
	add.s32 	%r9, %r61, %r60;
	mul.lo.s32 	%r10, %r61, %r39;
$L__BB1_6:
	ld.global.u32 	%r12, [%rd4+4];
	add.s32 	%r71, %r12, -1;
	setp.eq.s32 	%p4, %r62, %r4;
	mul.wide.s32 	%rd14, %r62, 4;
	add.s64 	%rd5, %rd2, %rd14;
	mov.u32 	%r63, %r40;
	@%p4 bra 	$L__BB1_8;
	ld.global.u32 	%r63, [%rd5+4];
$L__BB1_8:
	add.s32 	%r69, %r63, -1;
	ld.global.u32 	%r17, [%rd4];
	setp.le.s32 	%p5, %r12, %r17;
	mov.b32 	%r68, 0;
	mov.u32 	%r70, %r1;
	@%p5 bra 	$L__BB1_13;
	ld.global.u32 	%r18, [%rd5];
	mov.b32 	%r68, 0;
	mov.u32 	%r70, %r1;
	mov.u32 	%r66, %r71;
$L__BB1_10:
	setp.lt.s32 	%p6, %r69, %r18;
	mov.u32 	%r71, %r66;
	@%p6 bra 	$L__BB1_13;
	mul.wide.s32 	%rd15, %r66, 4;
	add.s64 	%rd16, %rd1, %rd15;
	ld.global.u32 	%r23, [%rd16];
	setp.le.s32 	%p7, %r23, %r9;
	mov.b32 	%r71, -1;
	@%p7 bra 	$L__BB1_13;
	mul.wide.s32 	%rd17, %r69, 4;
	add.s64 	%rd18, %rd1, %rd17;
	ld.global.u32 	%r50, [%rd18];
	setp.lt.s32 	%p8, %r23, %r50;
	setp.ge.s32 	%p9, %r23, %r50;
	selp.s32 	%r51, -1, 0, %p9;
	add.s32 	%r66, %r66, %r51;
	selp.s32 	%r52, -1, 0, %p8;
	add.s32 	%r69, %r69, %r52;
	max.s32 	%r26, %r23, %r50;
	setp.eq.s32 	%p10, %r26, %r70;
	selp.u32 	%r53, 1, 0, %p10;
	add.s32 	%r68, %r68, %r53;
	setp.ge.s32 	%p11, %r66, %r17;
	mov.u32 	%r70, %r26;
	mov.u32 	%r71, %r66;
	@%p11 bra 	$L__BB1_10;
$L__BB1_13:
	setp.ge.s32 	%p12, %r71, %r17;
	@%p12 bra 	$L__BB1_15;
	mul.wide.s32 	%rd19, %r69, 4;
	add.s64 	%rd20, %rd1, %rd19;
	ld.global.u32 	%r54, [%rd20];
	setp.eq.s32 	%p13, %r54, %r70;
	selp.u32 	%r55, 1, 0, %p13;
	add.s32 	%r68, %r68, %r55;
$L__BB1_15:
	ld.global.u32 	%r56, [%rd5];
	setp.ge.s32 	%p14, %r69, %r56;
	@%p14 bra 	$L__BB1_17;
	mul.wide.s32 	%rd21, %r71, 4;
	add.s64 	%rd22, %rd1, %rd21;
	ld.global.u32 	%r57, [%rd22];
	setp.eq.s32 	%p15, %r57, %r70;
	selp.u32 	%r58, 1, 0, %p15;
	add.s32 	%r68, %r68, %r58;
$L__BB1_17:
	add.s32 	%r59, %r62, %r10;
	mul.wide.s32 	%rd23, %r59, 4;
	add.s64 	%rd24, %rd3, %rd23;
	st.global.u32 	[%rd24], %r68;
	add.s32 	%r62, %r62, %r5;
	setp.lt.s32 	%p16, %r62, %r39;
	@%p16 bra 	$L__BB1_6;
$L__BB1_18:
	add.s32 	%r61, %r61, %r6;
	setp.lt.s32 	%p17, %r61, %r39;
	@%p17 bra 	$L__BB1_4;
$L__BB1_19:
	bar.sync 	0;
	ret;

}
	// .globl	_Z24Inter_Partition_CountingPiS_S_S_iiS_iiiiii
.visible .entry _Z24Inter_Partition_CountingPiS_S_S_iiS_iiiiii(
	.param .u64 .ptr .align 1 _Z24Inter_Partition_CountingPiS_S_S_iiS_iiiiii_param_0,
	.param .u64 .ptr .align 1 _Z24Inter_Partition_CountingPiS_S_S_iiS_iiiiii_param_1,
	.param .u64 .ptr .align 1 _Z24Inter_Partition_CountingPiS_S_S_iiS_iiiiii_param_2,
	.param .u64 .ptr .align 1 _Z24Inter_Partition_CountingPiS_S_S_iiS_iiiiii_param_3,
	.param .u32 _Z24Inter_Partition_CountingPiS_S_S_iiS_iiiiii_param_4,
	.param .u32 _Z24Inter_Partition_CountingPiS_S_S_iiS_iiiiii_param_5,
	.param .u64 .ptr .align 1 _Z24Inter_Partition_CountingPiS_S_S_iiS_iiiiii_param_6,
	.param .u32 _Z24Inter_Partition_CountingPiS_S_S_iiS_iiiiii_param_7,
	.param .u32 _Z24Inter_Partition_CountingPiS_S_S_iiS_iiiiii_param_8,
	.param .u32 _Z24Inter_Partition_CountingPiS_S_S_iiS_iiiiii_param_9,
	.param .u32 _Z24Inter_Partition_CountingPiS_S_S_iiS_iiiiii_param_10,
	.param .u32 _Z24Inter_Partition_CountingPiS_S_S_iiS_iiiiii_param_11,
	.param .u32 _Z24Inter_Partition_CountingPiS_S_S_iiS_iiiiii_param_12
)
{
	.local .align 16 .b8 	__local_depot2[16];
	.reg .b64 	%SP;
	.reg .b64 	%SPL;
	.reg .pred 	%p<33>;
	.reg .b32 	%r<126>;
	.reg .b64 	%rd<43>;

	mov.u64 	%SPL, __local_depot2;
	cvta.local.u64 	%SP, %SPL;
	ld.param.u64 	%rd8, [_Z24Inter_Partition_CountingPiS_S_S_iiS_iiiiii_param_1];
	ld.param.u64 	%rd9, [_Z24Inter_Partition_CountingPiS_S_S_iiS_iiiiii_param_2];
	ld.param.u64 	%rd10, [_Z24Inter_Partition_CountingPiS_S_S_iiS_iiiiii_param_3];
	ld.param.u32 	%r61, [_Z24Inter_Partition_CountingPiS_S_S_iiS_iiiiii_param_4];
	ld.param.u32 	%r62, [_Z24Inter_Partition_CountingPiS_S_S_iiS_iiiiii_param_5];
	ld.param.u32 	%r65, [_Z24Inter_Partition_CountingPiS_S_S_iiS_iiiiii_param_9];
	ld.param.u32 	%r66, [_Z24Inter_Partition_CountingPiS_S_S_iiS_iiiiii_param_10];
	ld.param.u32 	%r67, [_Z24Inter_Partition_CountingPiS_S_S_iiS_iiiiii_param_11];
	ld.param.u32 	%r68, [_Z24Inter_Partition_CountingPiS_S_S_iiS_iiiiii_param_12];
	cvta.to.global.u64 	%rd1, %rd9;
	cvta.to.global.u64 	%rd2, %rd10;
	cvta.to.global.u64 	%rd3, %rd8;
	mov.u32 	%r101, %ctaid.x;
	mov.u32 	%r2, %tid.x;
	or.b32  	%r69, %r101, %r2;
	setp.ne.s32 	%p1, %r69, 0;
	@%p1 bra 	$L__BB2_2;
	add.u64 	%rd11, %SP, 0;
	add.u64 	%rd12, %SPL, 0;
	st.local.v4.u32 	[%rd12], {%r65, %r67, %r66, %r68};
	mov.u64 	%rd13, $str$1;
	cvta.global.u64 	%rd14, %rd13;
	{ // callseq 1, 0
	.param .b64 param0;
	st.param.b64 	[param0], %rd14;
	.param .b64 param1;
	st.param.b64 	[param1], %rd11;
	.param .b32 retval0;
	call.uni (retval0), 
	vprintf, 
	(
	param0, 
	param1
	);
	ld.param.b32 	%r70, [retval0];
	} // callseq 1
$L__BB2_2:
	setp.ge.s32 	%p2, %r101, %r65;
	@%p2 bra 	$L__BB2_35;
	add.s32 	%r3, %r66, -1;
	add.s32 	%r4, %r65, -1;
	add.s32 	%r5, %r62, %r61;
$L__BB2_4:
	setp.ge.s32 	%p3, %r2, %r66;
	@%p3 bra 	$L__BB2_34;
	ld.param.u32 	%r99, [_Z24Inter_Partition_CountingPiS_S_S_iiS_iiiiii_param_7];
	ld.param.u64 	%rd41, [_Z24Inter_Partition_CountingPiS_S_S_iiS_iiiiii_param_0];
	add.s32 	%r7, %r101, %r99;
	cvta.to.global.u64 	%rd15, %rd41;
	mul.wide.s32 	%rd16, %r101, 4;
	add.s64 	%rd4, %rd15, %rd16;
	mov.u32 	%r102, %r2;
$L__BB2_6:
	ld.param.u32 	%r100, [_Z24Inter_Partition_CountingPiS_S_S_iiS_iiiiii_param_8];
	add.s32 	%r9, %r102, %r100;
	setp.le.s32 	%p4, %r9, %r7;
	@%p4 bra 	$L__BB2_20;
	setp.eq.s32 	%p18, %r101, %r4;
	mov.u32 	%r103, %r67;
	@%p18 bra 	$L__BB2_9;
	ld.global.u32 	%r103, [%rd4+4];
$L__BB2_9:
	add.s32 	%r112, %r103, -1;
	setp.eq.s32 	%p19, %r102, %r3;
	mul.wide.s32 	%rd29, %r102, 4;
	add.s64 	%rd5, %rd3, %rd29;
	mov.u32 	%r104, %r68;
	@%p19 bra 	$L__BB2_11;
	ld.global.u32 	%r104, [%rd5+4];
$L__BB2_11:
	add.s32 	%r110, %r104, -1;
	ld.global.u32 	%r16, [%rd4];
	setp.le.s32 	%p20, %r103, %r16;
	mov.b32 	%r109, 0;
	mov.u32 	%r111, %r5;
	@%p20 bra 	$L__BB2_16;
	ld.global.u32 	%r17, [%rd5];
	mov.b32 	%r109, 0;
	mov.u32 	%r111, %r5;
	mov.u32 	%r107, %r112;
$L__BB2_13:
	setp.lt.s32 	%p21, %r110, %r17;
	mov.u32 	%r112, %r107;
	@%p21 bra 	$L__BB2_16;
	mul.wide.s32 	%rd30, %r107, 4;
	add.s64 	%rd31, %rd1, %rd30;
	ld.global.u32 	%r22, [%rd31];
	setp.le.s32 	%p22, %r22, %r7;
	mov.b32 	%r112, -1;
	@%p22 bra 	$L__BB2_16;
	mul.wide.s32 	%rd32, %r110, 4;
	add.s64 	%rd33, %rd2, %rd32;
	ld.global.u32 	%r87, [%rd33];
	setp.lt.s32 	%p23, %r22, %r87;
	setp.ge.s32 	%p24, %r22, %r87;
	selp.s32 	%r88, -1, 0, %p24;
	add.s32 	%r107, %r107, %r88;
	selp.s32 	%r89, -1, 0, %p23;
	add.s32 	%r110, %r110, %r89;
	max.s32 	%r25, %r22, %r87;
	setp.eq.s32 	%p25, %r25, %r111;
	selp.u32 	%r90, 1, 0, %p25;
	add.s32 	%r109, %r109, %r90;
	setp.ge.s32 	%p26, %r107, %r16;
	mov.u32 	%r111, %r25;
	mov.u32 	%r112, %r107;
	@%p26 bra 	$L__BB2_13;
$L__BB2_16:
	setp.ge.s32 	%p27, %r112, %r16;
	@%p27 bra 	$L__BB2_18;
	mul.wide.s32 	%rd34, %r110, 4;
	add.s64 	%rd35, %rd2, %rd34;
	ld.global.u32 	%r91, [%rd35];
	setp.eq.s32 	%p28, %r91, %r111;
	selp.u32 	%r92, 1, 0, %p28;
	add.s32 	%r109, %r109, %r92;
$L__BB2_18:
	ld.global.u32 	%r93, [%rd5];
	setp.ge.s32 	%p29, %r110, %r93;
	@%p29 bra 	$L__BB2_33;
	mul.wide.s32 	%rd36, %r112, 4;
	add.s64 	%rd37, %rd1, %rd36;
	ld.global.u32 	%r94, [%rd37];
	setp.eq.s32 	%p30, %r94, %r111;
	selp.u32 	%r95, 1, 0, %p30;
	add.s32 	%r109, %r109, %r95;
	bra.uni 	$L__BB2_33;
$L__BB2_20:
	setp.eq.s32 	%p5, %r102, %r3;
	mov.u32 	%r114, %r68;
	@%p5 bra 	$L__BB2_22;
	mul.wide.s32 	%rd17, %r102, 4;
	add.s64 	%rd18, %rd3, %rd17;
	ld.global.u32 	%r114, [%rd18+4];
$L__BB2_22:
	setp.eq.s32 	%p6, %r101, %r4;
	add.s32 	%r123, %r114, -1;
	mov.u32 	%r115, %r67;
	@%p6 bra 	$L__BB2_24;
	ld.global.u32 	%r115, [%rd4+4];
$L__BB2_24:
	add.s32 	%r121, %r115, -1;
	mul.wide.s32 	%rd19, %r102, 4;
	add.s64 	%rd20, %rd3, %rd19;
	ld.global.u32 	%r40, [%rd20];
	setp.le.s32 	%p7, %r114, %r40;
	mov.b32 	%r109, 0;
	mov.u32 	%r122, %r5;
	@%p7 bra 	$L__BB2_29;
	ld.global.u32 	%r41, [%rd4];
	mov.b32 	%r109, 0;
	mov.u32 	%r122, %r5;
	mov.u32 	%r118, %r123;
$L__BB2_26:
	setp.lt.s32 	%p8, %r121, %r41;
	mov.u32 	%r123, %r118;
	@%p8 bra 	$L__BB2_29;
	mul.wide.s32 	%rd21, %r118, 4;
	add.s64 	%rd22, %rd2, %rd21;
	ld.global.u32 	%r46, [%rd22];
	setp.le.s32 	%p9, %r46, %r9;
	mov.b32 	%r123, -1;
	@%p9 bra 	$L__BB2_29;
	mul.wide.s32 	%rd23, %r121, 4;
	add.s64 	%rd24, %rd1, %rd23;
	ld.global.u32 	%r75, [%rd24];
	setp.lt.s32 	%p10, %r46, %r75;
	setp.ge.s32 	%p11, %r46, %r75;
	selp.s32 	%r76, -1, 0, %p11;
	add.s32 	%r118, %r118, %r76;
	selp.s32 	%r77, -1, 0, %p10;
	add.s32 	%r121, %r121, %r77;
	max.s32 	%r49, %r46, %r75;
	setp.eq.s32 	%p12, %r49, %r122;
	selp.u32 	%r78, 1, 0, %p12;
	add.s32 	%r109, %r109, %r78;
	setp.ge.s32 	%p13, %r118, %r40;
	mov.u32 	%r122, %r49;
	mov.u32 	%r123, %r118;
	@%p13 bra 	$L__BB2_26;
$L__BB2_29:
	setp.ge.s32 	%p14, %r123, %r40;
	@%p14 bra 	$L__BB2_31;
	mul.wide.s32 	%rd25, %r121, 4;
	add.s64 	%rd26, %rd1, %rd25;
	ld.global.u32 	%r79, [%rd26];
	setp.eq.s32 	%p15, %r79, %r122;
	selp.u32 	%r80, 1, 0, %p15;
	add.s32 	%r109, %r109, %r80;
$L__BB2_31:
	ld.global.u32 	%r81, [%rd4];
	setp.ge.s32 	%p16, %r121, %r81;
	@%p16 bra 	$L__BB2_33;
	mul.wide.s32 	%rd27, %r123, 4;
	add.s64 	%rd28, %rd2, %rd27;
	ld.global.u32 	%r82, [%rd28];
	setp.eq.s32 	%p17, %r82, %r122;
	selp.u32 	%r83, 1, 0, %p17;
	add.s32 	%r109, %r109, %r83;
$L__BB2_33:
	ld.param.u64 	%rd42, [_Z24Inter_Partition_CountingPiS_S_S_iiS_iiiiii_param_6];
	mad.lo.s32 	%r96, %r101, %r66, %r102;
	cvta.to.global.u64 	%rd38, %rd42;
	mul.wide.s32 	%rd39, %r96, 4;
	add.s64 	%rd40, %rd38, %rd39;
	st.global.u32 	[%rd40], %r109;
	mov.u32 	%r97, %ntid.x;
	add.s32 	%r102, %r102, %r97;
	setp.lt.s32 	%p31, %r102, %r66;
	@%p31 bra 	$L__BB2_6;
$L__BB2_34:
	mov.u32 	%r98, %nctaid.x;
	add.s32 	%r101, %r101, %r98;
	setp.lt.s32 	%p32, %r101, %r65;
	@%p32 bra 	$L__BB2_4;
$L__BB2_35:
	bar.sync 	0;
	ret;

}
	// .globl	_ZN3cub18CUB_300001_SM_10006detail11EmptyKernelIvEEvv
.visible .entry _ZN3cub18CUB_300001_SM_10006detail11EmptyKernelIvEEvv()
{


	ret;

}


// ===== COMPILED SASS (sm_100) =====

	.target	sm_100

	.elftype	@"ET_EXEC"


//--------------------- .note.nv.tkinfo           --------------------------
	.section	.note.nv.tkinfo,"",@"SHT_NOTE"
	.sectionflags	@"SHF_NOTE_NV_TKINFO"
	.tkinfo
        /*0018*/ 	.word	0x00000002
        /*0030*/ 	.string	""
        /*0030*/ 	.string	"ptxas"
        /*0030*/ 	.string	"Cuda compilation tools, release 13.0, V13.0.88"
        /*0030*/ 	.string	"Build cuda_13.0.r13.0/compiler.36424714_0"
        /*0030*/ 	.string	"-arch sm_100 -m 64 "



//--------------------- .note.nv.cuinfo           --------------------------
	.section	.note.nv.cuinfo,"",@"SHT_NOTE"
	.sectionflags	@"SHF_NOTE_NV_CUINFO"
        /*0018*/ 	.short	0x0002
        /*001a*/ 	.short	0x0064
        /*001c*/ 	.short	0x0082
	.zero		2


//--------------------- .nv.info                  --------------------------
	.section	.nv.info,"",@"SHT_CUDA_INFO"
	.align	4


	//----- nvinfo : EIATTR_REGCOUNT
	.align		4
        /*0000*/ 	.byte	0x04, 0x2f
        /*0002*/ 	.short	(.L_43 - .L_42)
	.align		4
.L_42:
        /*0004*/ 	.word	index@(_Z17test_PairCountingiiPiS_iiiiiPj)
        /*0008*/ 	.word	0x00000010


	//----- nvinfo : EIATTR_FRAME_SIZE
	.align		4
.L_43:
        /*000c*/ 	.byte	0x04, 0x11
        /*000e*/ 	.short	(.L_45 - .L_44)
	.align		4
.L_44:
        /*0010*/ 	.word	index@(_Z17test_PairCountingiiPiS_iiiiiPj)
        /*0014*/ 	.word	0x00000000


	//----- nvinfo : EIATTR_REGCOUNT
	.align		4
.L_45:
        /*0018*/ 	.byte	0x04, 0x2f
        /*001a*/ 	.short	(.L_47 - .L_46)
	.align		4
.L_46:
        /*001c*/ 	.word	index@(_Z24Intra_Partition_CountingPiS_iiS_iii)
        /*0020*/ 	.word	0x0000001f


	//----- nvinfo : EIATTR_FRAME_SIZE
	.align		4
.L_47:
        /*0024*/ 	.byte	0x04, 0x11
        /*0026*/ 	.short	(.L_49 - .L_48)
	.align		4
.L_48:
        /*0028*/ 	.word	index@(_Z24Intra_Partition_CountingPiS_iiS_iii)
        /*002c*/ 	.word	0x00000008


	//----- nvinfo : EIATTR_REGCOUNT
	.align		4
.L_49:
        /*0030*/ 	.byte	0x04, 0x2f
        /*0032*/ 	.short	(.L_51 - .L_50)
	.align		4
.L_50:
        /*0034*/ 	.word	index@(_Z24Inter_Partition_CountingPiS_S_S_iiS_iiiiii)
        /*0038*/ 	.word	0x00000020


	//----- nvinfo : EIATTR_FRAME_SIZE
	.align		4
.L_51:
        /*003c*/ 	.byte	0x04, 0x11
        /*003e*/ 	.short	(.L_53 - .L_52)
	.align		4
.L_52:
        /*0040*/ 	.word	index@(_Z24Inter_Partition_CountingPiS_S_S_iiS_iiiiii)
        /*0044*/ 	.word	0x00000010


	//----- nvinfo : EIATTR_REGCOUNT
	.align		4
.L_53:
        /*0048*/ 	.byte	0x04, 0x2f
        /*004a*/ 	.short	(.L_55 - .L_54)
	.align		4
.L_54:
        /*004c*/ 	.word	index@(_ZN3cub18CUB_300001_SM_10006detail11EmptyKernelIvEEvv)
        /*0050*/ 	.word	0x00000004


	//----- nvinfo : EIATTR_FRAME_SIZE
	.align		4
.L_55:
        /*0054*/ 	.byte	0x04, 0x11
        /*0056*/ 	.short	(.L_57 - .L_56)
	.align		4
.L_56:
        /*0058*/ 	.word	index@(_ZN3cub18CUB_300001_SM_10006detail11EmptyKernelIvEEvv)
        /*005c*/ 	.word	0x00000000


	//----- nvinfo : EIATTR_MIN_STACK_SIZE
	.align		4
.L_57:
        /*0060*/ 	.byte	0x04, 0x12
        /*0062*/ 	.short	(.L_59 - .L_58)
	.align		4
.L_58:
        /*0064*/ 	.word	index@(_ZN3cub18CUB_300001_SM_10006detail11EmptyKernelIvEEvv)
        /*0068*/ 	.word	0x00000000


	//----- nvinfo : EIATTR_MIN_STACK_SIZE
	.align		4
.L_59:
        /*006c*/ 	.byte	0x04, 0x12
        /*006e*/ 	.short	(.L_61 - .L_60)
	.align		4
.L_60:
        /*0070*/ 	.word	index@(_Z24Inter_Partition_CountingPiS_S_S_iiS_iiiiii)
        /*0074*/ 	.word	0x00000010


	//----- nvinfo : EIATTR_MIN_STACK_SIZE
	.align		4
.L_61:
        /*0078*/ 	.byte	0x04, 0x12
        /*007a*/ 	.short	(.L_63 - .L_62)
	.align		4
.L_62:
        /*007c*/ 	.word	index@(_Z24Intra_Partition_CountingPiS_iiS_iii)
        /*0080*/ 	.word	0x00000008


	//----- nvinfo : EIATTR_MIN_STACK_SIZE
	.align		4
.L_63:
        /*0084*/ 	.byte	0x04, 0x12
        /*0086*/ 	.short	(.L_65 - .L_64)
	.align		4
.L_64:
        /*0088*/ 	.word	index@(_Z17test_PairCountingiiPiS_iiiiiPj)
        /*008c*/ 	.word	0x00000000
.L_65:


//--------------------- .nv.compat                --------------------------
	.section	.nv.compat,"",@"SHT_CUDA_COMPAT_INFO"
	.align	4
        /*0000*/ 	.byte	0x02, 0x09, 0x00, 0x00, 0x02, 0x02, 0x01, 0x00, 0x02, 0x05, 0x05, 0x00, 0x03, 0x07, 0x01, 0x01
        /*0010*/ 	.byte	0x02, 0x03, 0x00, 0x00, 0x02, 0x06, 0x01, 0x00, 0x04, 0x0b, 0x08, 0x00, 0x09, 0x00, 0x00, 0x00
        /*0020*/ 	.byte	0x00, 0x00, 0x00, 0x00


//--------------------- .nv.info._ZN3cub18CUB_300001_SM_10006detail11EmptyKernelIvEEvv --------------------------
	.section	.nv.info._ZN3cub18CUB_300001_SM_10006detail11EmptyKernelIvEEvv,"",@"SHT_CUDA_INFO"
	.sectionflags	@""
	.align	4


	//----- nvinfo : EIATTR_CUDA_API_VERSION
	.align		4
        /*0000*/ 	.byte	0x04, 0x37
        /*0002*/ 	.short	(.L_67 - .L_66)
.L_66:
        /*0004*/ 	.word	0x00000082


	//----- nvinfo : EIATTR_SPARSE_MMA_MASK
	.align		4
.L_67:
        /*0008*/ 	.byte	0x03, 0x50
        /*000a*/ 	.short	0x0000


	//----- nvinfo : EIATTR_MAXREG_COUNT
	.align		4
        /*000c*/ 	.byte	0x03, 0x1b
        /*000e*/ 	.short	0x00ff


	//----- nvinfo : EIATTR_MERCURY_ISA_VERSION
	.align		4
        /*0010*/ 	.byte	0x03, 0x5f
        /*0012*/ 	.short	0x0101


	//----- nvinfo : EIATTR_VRC_CTA_INIT_COUNT
	.align		4
        /*0014*/ 	.byte	0x02, 0x4a
	.zero		1
	.zero		1


	//----- nvinfo : EIATTR_EXIT_INSTR_OFFSETS
	.align		4
        /*0018*/ 	.byte	0x04, 0x1c
        /*001a*/ 	.short	(.L_69 - .L_68)


	//   ....[0]....
.L_68:
        /*001c*/ 	.word	0x00000010


	//----- nvinfo : EIATTR_SW_WAR
	.align		4
.L_69:
        /*0020*/ 	.byte	0x04, 0x36
        /*0022*/ 	.short	(.L_71 - .L_70)
.L_70:
        /*0024*/ 	.word	0x00000008
.L_71:


//--------------------- .nv.info._Z24Inter_Partition_CountingPiS_S_S_iiS_iiiiii --------------------------
	.section	.nv.info._Z24Inter_Partition_CountingPiS_S_S_iiS_iiiiii,"",@"SHT_CUDA_INFO"
	.sectionflags	@""
	.align	4


	//----- nvinfo : EIATTR_CUDA_API_VERSION
	.align		4
        /*0000*/ 	.byte	0x04, 0x37
        /*0002*/ 	.short	(.L_73 - .L_72)
.L_72:
        /*0004*/ 	.word	0x00000082


	//----- nvinfo : EIATTR_KPARAM_INFO
	.align		4
.L_73:
        /*0008*/ 	.byte	0x04, 0x17
        /*000a*/ 	.short	(.L_75 - .L_74)
.L_74:
        /*000c*/ 	.word	0x00000000
        /*0010*/ 	.short	0x000c
        /*0012*/ 	.short	0x0044
        /*0014*/ 	.byte	0x00, 0xf0, 0x11, 0x00


	//----- nvinfo : EIATTR_KPARAM_INFO
	.align		4
.L_75:
        /*0018*/ 	.byte	0x04, 0x17
        /*001a*/ 	.short	(.L_77 - .L_76)
.L_76:
        /*001c*/ 	.word	0x00000000
        /*0020*/ 	.short	0x000b
        /*0022*/ 	.short	0x0040
        /*0024*/ 	.byte	0x00, 0xf0, 0x11, 0x00


	//----- nvinfo : EIATTR_KPARAM_INFO
	.align		4
.L_77:
        /*0028*/ 	.byte	0x04, 0x17
        /*002a*/ 	.short	(.L_79 - .L_78)
.L_78:
        /*002c*/ 	.word	0x00000000
        /*0030*/ 	.short	0x000a
        /*0032*/ 	.short	0x003c
        /*0034*/ 	.byte	0x00, 0xf0, 0x11, 0x00


	//----- nvinfo : EIATTR_KPARAM_INFO
	.align		4
.L_79:
        /*0038*/ 	.byte	0x04, 0x17
        /*003a*/ 	.short	(.L_81 - .L_80)
.L_80:
        /*003c*/ 	.word	0x00000000
        /*0040*/ 	.short	0x0009
        /*0042*/ 	.short	0x0038
        /*0044*/ 	.byte	0x00, 0xf0, 0x11, 0x00


	//----- nvinfo : EIATTR_KPARAM_INFO
	.align		4
.L_81:
        /*0048*/ 	.byte	0x04, 0x17
        /*004a*/ 	.short	(.L_83 - .L_82)
.L_82:
        /*004c*/ 	.word	0x00000000
        /*0050*/ 	.short	0x0008
        /*0052*/ 	.short	0x0034
        /*0054*/ 	.byte	0x00, 0xf0, 0x11, 0x00


	//----- nvinfo : EIATTR_KPARAM_INFO
	.align		4
.L_83:
        /*0058*/ 	.byte	0x04, 0x17
        /*005a*/ 	.short	(.L_85 - .L_84)
.L_84:
        /*005c*/ 	.word	0x00000000
        /*0060*/ 	.short	0x0007
        /*0062*/ 	.short	0x0030
        /*0064*/ 	.byte	0x00, 0xf0, 0x11, 0x00


	//----- nvinfo : EIATTR_KPARAM_INFO
	.align		4
.L_85:
        /*0068*/ 	.byte	0x04, 0x17
        /*006a*/ 	.short	(.L_87 - .L_86)
.L_86:
        /*006c*/ 	.word	0x00000000
        /*0070*/ 	.short	0x0006
        /*0072*/ 	.short	0x0028
        /*0074*/ 	.byte	0x00, 0xf5, 0x21, 0x00


	//----- nvinfo : EIATTR_KPARAM_INFO
	.align		4
.L_87:
        /*0078*/ 	.byte	0x04, 0x17
        /*007a*/ 	.short	(.L_89 - .L_88)
.L_88:
        /*007c*/ 	.word	0x00000000
        /*0080*/ 	.short	0x0005
        /*0082*/ 	.short	0x0024
        /*0084*/ 	.byte	0x00, 0xf0, 0x11, 0x00


	//----- nvinfo : EIATTR_KPARAM_INFO
	.align		4
.L_89:
        /*0088*/ 	.byte	0x04, 0x17
        /*008a*/ 	.short	(.L_91 - .L_90)
.L_90:
        /*008c*/ 	.word	0x00000000
        /*0090*/ 	.short	0x0004
        /*0092*/ 	.short	0x0020
        /*0094*/ 	.byte	0x00, 0xf0, 0x11, 0x00


	//----- nvinfo : EIATTR_KPARAM_INFO
	.align		4
.L_91:
        /*0098*/ 	.byte	0x04, 0x17
        /*009a*/ 	.short	(.L_93 - .L_92)
.L_92:
        /*009c*/ 	.word	0x00000000
        /*00a0*/ 	.short	0x0003
        /*00a2*/ 	.short	0x0018
        /*00a4*/ 	.byte	0x00, 0xf5, 0x21, 0x00


	//----- nvinfo : EIATTR_KPARAM_INFO
	.align		4
.L_93:
        /*00a8*/ 	.byte	0x04, 0x17
        /*00aa*/ 	.short	(.L_95 - .L_94)
.L_94:
        /*00ac*/ 	.word	0x00000000
        /*00b0*/ 	.short	0x0002
        /*00b2*/ 	.short	0x0010
        /*00b4*/ 	.byte	0x00, 0xf5, 0x21, 0x00


	//----- nvinfo : EIATTR_KPARAM_INFO
	.align		4
.L_95:
        /*00b8*/ 	.byte	0x04, 0x17
        /*00ba*/ 	.short	(.L_97 - .L_96)
.L_96:
        /*00bc*/ 	.word	0x00000000
        /*00c0*/ 	.short	0x0001
        /*00c2*/ 	.short	0x0008
        /*00c4*/ 	.byte	0x00, 0xf5, 0x21, 0x00


	//----- nvinfo : EIATTR_KPARAM_INFO
	.align		4
.L_97:
        /*00c8*/ 	.byte	0x04, 0x17
        /*00ca*/ 	.short	(.L_99 - .L_98)
.L_98:
        /*00cc*/ 	.word	0x00000000
        /*00d0*/ 	.short	0x0000
        /*00d2*/ 	.short	0x0000
        /*00d4*/ 	.byte	0x00, 0xf5, 0x21, 0x00


	//----- nvinfo : EIATTR_SPARSE_MMA_MASK
	.align		4
.L_99:
        /*00d8*/ 	.byte	0x03, 0x50
        /*00da*/ 	.short	0x0000


	//----- nvinfo : EIATTR_MAXREG_COUNT
	.align		4
        /*00dc*/ 	.byte	0x03, 0x1b
        /*00de*/ 	.short	0x00ff


	//----- nvinfo : EIATTR_NUM_BARRIERS
	.align		4
        /*00e0*/ 	.byte	0x02, 0x4c
        /*00e2*/ 	.byte	0x01
	.zero		1


	//----- nvinfo : EIATTR_EXTERNS
	.align		4
        /*00e4*/ 	.byte	0x04, 0x0f
        /*00e6*/ 	.short	(.L_101 - .L_100)


	//   ....[0]....
	.align		4
.L_100:
        /*00e8*/ 	.word	index@(vprintf)


	//----- nvinfo : EIATTR_MERCURY_ISA_VERSION
	.align		4
.L_101:
        /*00ec*/ 	.byte	0x03, 0x5f
        /*00ee*/ 	.short	0x0101


	//----- nvinfo : EIATTR_VRC_CTA_INIT_COUNT
	.align		4
        /*00f0*/ 	.byte	0x02, 0x4a
	.zero		1
	.zero		1


	//----- nvinfo : EIATTR_SYSCALL_OFFSETS
	.align		4
        /*00f4*/ 	.byte	0x04, 0x46
        /*00f6*/ 	.short	(.L_103 - .L_102)


	//   ....[0]....
.L_102:
        /*00f8*/ 	.word	0x00000180


	//----- nvinfo : EIATTR_EXIT_INSTR_OFFSETS
	.align		4
.L_103:
        /*00fc*/ 	.byte	0x04, 0x1c
        /*00fe*/ 	.short	(.L_105 - .L_104)


	//   ....[0]....
.L_104:
        /*0100*/ 	.word	0x00000f10


	//----- nvinfo : EIATTR_CRS_STACK_SIZE
	.align		4
.L_105:
        /*0104*/ 	.byte	0x04, 0x1e
        /*0106*/ 	.short	(.L_107 - .L_106)
.L_106:
        /*0108*/ 	.word	0x00000000


	//----- nvinfo : EIATTR_CBANK_PARAM_SIZE
	.align		4
.L_107:
        /*010c*/ 	.byte	0x03, 0x19
        /*010e*/ 	.short	0x0048


	//----- nvinfo : EIATTR_PARAM_CBANK
	.align		4
        /*0110*/ 	.byte	0x04, 0x0a
        /*0112*/ 	.short	(.L_109 - .L_108)
	.align		4
.L_108:
        /*0114*/ 	.word	index@(.nv.constant0._Z24Inter_Partition_CountingPiS_S_S_iiS_iiiiii)
        /*0118*/ 	.short	0x0380
        /*011a*/ 	.short	0x0048


	//----- nvinfo : EIATTR_SW_WAR
	.align		4
.L_109:
        /*011c*/ 	.byte	0x04, 0x36
        /*011e*/ 	.short	(.L_111 - .L_110)
.L_110:
        /*0120*/ 	.word	0x00000008
.L_111:


//--------------------- .nv.info._Z24Intra_Partition_CountingPiS_iiS_iii --------------------------
	.section	.nv.info._Z24Intra_Partition_CountingPiS_iiS_iii,"",@"SHT_CUDA_INFO"
	.sectionflags	@""
	.align	4


	//----- nvinfo : EIATTR_CUDA_API_VERSION
	.align		4
        /*0000*/ 	.byte	0x04, 0x37
        /*0002*/ 	.short	(.L_113 - .L_112)
.L_112:
        /*0004*/ 	.word	0x00000082


	//----- nvinfo : EIATTR_KPARAM_INFO
	.align		4
.L_113:
        /*0008*/ 	.byte	0x04, 0x17
        /*000a*/ 	.short	(.L_115 - .L_114)
.L_114:
        /*000c*/ 	.word	0x00000000
        /*0010*/ 	.short	0x0007
        /*0012*/ 	.short	0x0028
        /*0014*/ 	.byte	0x00, 0xf0, 0x11, 0x00


	//----- nvinfo : EIATTR_KPARAM_INFO
	.align		4
.L_115:
        /*0018*/ 	.byte	0x04, 0x17
        /*001a*/ 	.short	(.L_117 - .L_116)
.L_116:
        /*001c*/ 	.word	0x00000000
        /*0020*/ 	.short	0x0006
        /*0022*/ 	.short	0x0024
        /*0024*/ 	.byte	0x00, 0xf0, 0x11, 0x00


	//----- nvinfo : EIATTR_KPARAM_INFO
	.align		4
.L_117:
        /*0028*/ 	.byte	0x04, 0x17
        /*002a*/ 	.short	(.L_119 - .L_118)
.L_118:
        /*002c*/ 	.word	0x00000000
        /*0030*/ 	.short	0x0005
        /*0032*/ 	.short	0x0020
        /*0034*/ 	.byte	0x00, 0xf0, 0x11, 0x00


	//----- nvinfo : EIATTR_KPARAM_INFO
	.align		4
.L_119:
        /*0038*/ 	.byte	0x04, 0x17
        /*003a*/ 	.short	(.L_121 - .L_120)
.L_120:
        /*003c*/ 	.word	0x00000000
        /*0040*/ 	.short	0x0004
        /*0042*/ 	.short	0x0018
        /*0044*/ 	.byte	0x00, 0xf5, 0x21, 0x00


	//----- nvinfo : EIATTR_KPARAM_INFO
	.align		4
.L_121:
        /*0048*/ 	.byte	0x04, 0x17
        /*004a*/ 	.short	(.L_123 - .L_122)
.L_122:
        /*004c*/ 	.word	0x00000000
        /*0050*/ 	.short	0x0003
        /*0052*/ 	.short	0x0014
        /*0054*/ 	.byte	0x00, 0xf0, 0x11, 0x00


	//----- nvinfo : EIATTR_KPARAM_INFO
	.align		4
.L_123:
        /*0058*/ 	.byte	0x04, 0x17
        /*005a*/ 	.short	(.L_125 - .L_124)
.L_124:
        /*005c*/ 	.word	0x00000000
        /*0060*/ 	.short	0x0002
        /*0062*/ 	.short	0x0010
        /*0064*/ 	.byte	0x00, 0xf0, 0x11, 0x00


	//----- nvinfo : EIATTR_KPARAM_INFO
	.align		4
.L_125:
        /*0068*/ 	.byte	0x04, 0x17
        /*006a*/ 	.short	(.L_127 - .L_126)
.L_126:
        /*006c*/ 	.word	0x00000000
        /*0070*/ 	.short	0x0001
        /*0072*/ 	.short	0x0008
        /*0074*/ 	.byte	0x00, 0xf5, 0x21, 0x00


	//----- nvinfo : EIATTR_KPARAM_INFO
	.align		4
.L_127:
        /*0078*/ 	.byte	0x04, 0x17
        /*007a*/ 	.short	(.L_129 - .L_128)
.L_128:
        /*007c*/ 	.word	0x00000000
        /*0080*/ 	.short	0x0000
        /*0082*/ 	.short	0x0000
        /*0084*/ 	.byte	0x00, 0xf5, 0x21, 0x00


	//----- nvinfo : EIATTR_SPARSE_MMA_MASK
	.align		4
.L_129:
        /*0088*/ 	.byte	0x03, 0x50
        /*008a*/ 	.short	0x0000


	//----- nvinfo : EIATTR_MAXREG_COUNT
	.align		4
        /*008c*/ 	.byte	0x03, 0x1b
        /*008e*/ 	.short	0x00ff


	//----- nvinfo : EIATTR_NUM_BARRIERS
	.align		4
        /*0090*/ 	.byte	0x02, 0x4c
        /*0092*/ 	.byte	0x01
	.zero		1


	//----- nvinfo : EIATTR_EXTERNS
	.align		4
        /*0094*/ 	.byte	0x04, 0x0f
        /*0096*/ 	.short	(.L_131 - .L_130)


	//   ....[0]....
	.align		4
.L_130:
        /*0098*/ 	.word	index@(vprintf)


	//----- nvinfo : EIATTR_MERCURY_ISA_VERSION
	.align		4
.L_131:
        /*009c*/ 	.byte	0x03, 0x5f
        /*009e*/ 	.short	0x0101


	//----- nvinfo : EIATTR_VRC_CTA_INIT_COUNT
	.align		4
        /*00a0*/ 	.byte	0x02, 0x4a
	.zero		1
	.zero		1


	//----- nvinfo : EIATTR_SYSCALL_OFFSETS
	.align		4
        /*00a4*/ 	.byte	0x04, 0x46
        /*00a6*/ 	.short	(.L_133 - .L_132)


	//   ....[0]....
.L_132:
        /*00a8*/ 	.word	0x00000150


	//----- nvinfo : EIATTR_EXIT_INSTR_OFFSETS
	.align		4
.L_133:
        /*00ac*/ 	.byte	0x04, 0x1c
        /*00ae*/ 	.short	(.L_135 - .L_134)


	//   ....[0]....
.L_134:
        /*00b0*/ 	.word	0x000008e0


	//----- nvinfo : EIATTR_CRS_STACK_SIZE
	.align		4
.L_135:
        /*00b4*/ 	.byte	0x04, 0x1e
        /*00b6*/ 	.short	(.L_137 - .L_136)
.L_136:
        /*00b8*/ 	.word	0x00000000


	//----- nvinfo : EIATTR_CBANK_PARAM_SIZE
	.align		4
.L_137:
        /*00bc*/ 	.byte	0x03, 0x19
        /*00be*/ 	.short	0x002c


	//----- nvinfo : EIATTR_PARAM_CBANK
	.align		4
        /*00c0*/ 	.byte	0x04, 0x0a
        /*00c2*/ 	.short	(.L_139 - .L_138)
	.align		4
.L_138:
        /*00c4*/ 	.word	index@(.nv.constant0._Z24Intra_Partition_CountingPiS_iiS_iii)
        /*00c8*/ 	.short	0x0380
        /*00ca*/ 	.short	0x002c


	//----- nvinfo : EIATTR_SW_WAR
	.align		4
.L_139:
        /*00cc*/ 	.byte	0x04, 0x36
        /*00ce*/ 	.short	(.L_141 - .L_140)
.L_140:
        /*00d0*/ 	.word	0x00000008
.L_141:


//--------------------- .nv.info._Z17test_PairCountingiiPiS_iiiiiPj --------------------------
	.section	.nv.info._Z17test_PairCountingiiPiS_iiiiiPj,"",@"SHT_CUDA_INFO"
	.sectionflags	@""
	.align	4


	//----- nvinfo : EIATTR_CUDA_API_VERSION
	.align		4
        /*0000*/ 	.byte	0x04, 0x37
        /*0002*/ 	.short	(.L_143 - .L_142)
.L_142:
        /*0004*/ 	.word	0x00000082


	//----- nvinfo : EIATTR_KPARAM_INFO
	.align		4
.L_143:
        /*0008*/ 	.byte	0x04, 0x17
        /*000a*/ 	.short	(.L_145 - .L_144)
.L_144:
        /*000c*/ 	.word	0x00000000
        /*0010*/ 	.short	0x0009
        /*0012*/ 	.short	0x0030
        /*0014*/ 	.byte	0x00, 0xf5, 0x21, 0x00


	//----- nvinfo : EIATTR_KPARAM_INFO
	.align		4
.L_145:
        /*0018*/ 	.byte	0x04, 0x17
        /*001a*/ 	.short	(.L_147 - .L_146)
.L_146:
        /*001c*/ 	.word	0x00000000
        /*0020*/ 	.short	0x0008
        /*0022*/ 	.short	0x0028
        /*0024*/ 	.byte	0x00, 0xf0, 0x11, 0x00


	//----- nvinfo : EIATTR_KPARAM_INFO
	.align		4
.L_147:
        /*0028*/ 	.byte	0x04, 0x17
        /*002a*/ 	.short	(.L_149 - .L_148)
.L_148:
        /*002c*/ 	.word	0x00000000
        /*0030*/ 	.short	0x0007
        /*0032*/ 	.short	0x0024
        /*0034*/ 	.byte	0x00, 0xf0, 0x11, 0x00


	//----- nvinfo : EIATTR_KPARAM_INFO
	.align		4
.L_149:
        /*0038*/ 	.byte	0x04, 0x17
        /*003a*/ 	.short	(.L_151 - .L_150)
.L_150:
        /*003c*/ 	.word	0x00000000
        /*0040*/ 	.short	0x0006
        /*0042*/ 	.short	0x0020
        /*0044*/ 	.byte	0x00, 0xf0, 0x11, 0x00


	//----- nvinfo : EIATTR_KPARAM_INFO
	.align		4
.L_151:
        /*0048*/ 	.byte	0x04, 0x17
        /*004a*/ 	.short	(.L_153 - .L_152)
.L_152:
        /*004c*/ 	.word	0x00000000
        /*0050*/ 	.short	0x0005
        /*0052*/ 	.short	0x001c
        /*0054*/ 	.byte	0x00, 0xf0, 0x11, 0x00


	//----- nvinfo : EIATTR_KPARAM_INFO
	.align		4
.L_153:
        /*0058*/ 	.byte	0x04, 0x17
        /*005a*/ 	.short	(.L_155 - .L_154)
.L_154:
        /*005c*/ 	.word	0x00000000
        /*0060*/ 	.short	0x0004
        /*0062*/ 	.short	0x0018
        /*0064*/ 	.byte	0x00, 0xf0, 0x11, 0x00


	//----- nvinfo : EIATTR_KPARAM_INFO
	.align		4
.L_155:
        /*0068*/ 	.byte	0x04, 0x17
        /*006a*/ 	.short	(.L_157 - .L_156)
.L_156:
        /*006c*/ 	.word	0x00000000
        /*0070*/ 	.short	0x0003
        /*0072*/ 	.short	0x0010
        /*0074*/ 	.byte	0x00, 0xf5, 0x21, 0x00


	//----- nvinfo : EIATTR_KPARAM_INFO
	.align		4
.L_157:
        /*0078*/ 	.byte	0x04, 0x17
        /*007a*/ 	.short	(.L_159 - .L_158)
.L_158:
        /*007c*/ 	.word	0x00000000
        /*0080*/ 	.short	0x0002
        /*0082*/ 	.short	0x0008
        /*0084*/ 	.byte	0x00, 0xf5, 0x21, 0x00


	//----- nvinfo : EIATTR_KPARAM_INFO
	.align		4
.L_159:
        /*0088*/ 	.byte	0x04, 0x17
        /*008a*/ 	.short	(.L_161 - .L_160)
.L_160:
        /*008c*/ 	.word	0x00000000
        /*0090*/ 	.short	0x0001
        /*0092*/ 	.short	0x0004
        /*0094*/ 	.byte	0x00, 0xf0, 0x11, 0x00


	//----- nvinfo : EIATTR_KPARAM_INFO
	.align		4
.L_161:
        /*0098*/ 	.byte	0x04, 0x17
        /*009a*/ 	.short	(.L_163 - .L_162)
.L_162:
        /*009c*/ 	.word	0x00000000
        /*00a0*/ 	.short	0x0000
        /*00a2*/ 	.short	0x0000
        /*00a4*/ 	.byte	0x00, 0xf0, 0x11, 0x00


	//----- nvinfo : EIATTR_SPARSE_MMA_MASK
	.align		4
.L_163:
        /*00a8*/ 	.byte	0x03, 0x50
        /*00aa*/ 	.short	0x0000


	//----- nvinfo : EIATTR_MAXREG_COUNT
	.align		4
        /*00ac*/ 	.byte	0x03, 0x1b
        /*00ae*/ 	.short	0x00ff


	//----- nvinfo : EIATTR_MERCURY_ISA_VERSION
	.align		4
        /*00b0*/ 	.byte	0x03, 0x5f
        /*00b2*/ 	.short	0x0101


	//----- nvinfo : EIATTR_VRC_CTA_INIT_COUNT
	.align		4
        /*00b4*/ 	.byte	0x02, 0x4a
	.zero		1
	.zero		1


	//----- nvinfo : EIATTR_EXIT_INSTR_OFFSETS
	.align		4
        /*00b8*/ 	.byte	0x04, 0x1c
        /*00ba*/ 	.short	(.L_165 - .L_164)


	//   ....[0]....
.L_164:
        /*00bc*/ 	.word	0x00000440


	//   ....[1]....
        /*00c0*/ 	.word	0x00000490


	//   ....[2]....
        /*00c4*/ 	.word	0x000004e0


	//----- nvinfo : EIATTR_CBANK_PARAM_SIZE
	.align		4
.L_165:
        /*00c8*/ 	.byte	0x03, 0x19
        /*00ca*/ 	.short	0x0038


	//----- nvinfo : EIATTR_PARAM_CBANK
	.align		4
        /*00cc*/ 	.byte	0x04, 0x0a
        /*00ce*/ 	.short	(.L_167 - .L_166)
	.align		4
.L_166:
        /*00d0*/ 	.word	index@(.nv.constant0._Z17test_PairCountingiiPiS_iiiiiPj)
        /*00d4*/ 	.short	0x0380
        /*00d6*/ 	.short	0x0038


	//----- nvinfo : EIATTR_SW_WAR
	.align		4
.L_167:
        /*00d8*/ 	.byte	0x04, 0x36
        /*00da*/ 	.short	(.L_169 - .L_168)
.L_168:
        /*00dc*/ 	.word	0x00000008
.L_169:


//--------------------- .nv.callgraph             --------------------------
	.section	.nv.callgraph,"",@"SHT_CUDA_CALLGRAPH"
	.align	4
	.sectionentsize	8
	.align		4
        /*0000*/ 	.word	0x00000000
	.align		4
        /*0004*/ 	.word	0xffffffff
	.align		4
        /*0008*/ 	.word	index@(_Z24Inter_Partition_CountingPiS_S_S_iiS_iiiiii)
	.align		4
        /*000c*/ 	.word	index@(vprintf)
	.align		4
        /*0010*/ 	.word	index@(_Z24Intra_Partition_CountingPiS_iiS_iii)
	.align		4
        /*0014*/ 	.word	index@(vprintf)
	.align		4
        /*0018*/ 	.word	0x00000000
	.align		4
        /*001c*/ 	.word	0xfffffffe
	.align		4
        /*0020*/ 	.word	0x00000000
	.align		4
        /*0024*/ 	.word	0xfffffffd
	.align		4
        /*0028*/ 	.word	0x00000000
	.align		4
        /*002c*/ 	.word	0xfffffffc


//--------------------- .nv.constant4             --------------------------
	.section	.nv.constant4,"a",@progbits
	.align	8
	.align		8
.nv.constant4:
        /*0000*/ 	.dword	_ZN34_INTERNAL_fa572c09_4_k_cu_c87a800c4cuda3std3__45__cpo5beginE
	.align		8
        /*0008*/ 	.dword	_ZN34_INTERNAL_fa572c09_4_k_cu_c87a800c4cuda3std3__45__cpo3endE
	.align		8
        /*0010*/ 	.dword	_ZN34_INTERNAL_fa572c09_4_k_cu_c87a800c4cuda3std3__45__cpo6cbeginE
	.align		8
        /*0018*/ 	.dword	_ZN34_INTERNAL_fa572c09_4_k_cu_c87a800c4cuda3std3__45__cpo4cendE
	.align		8
        /*0020*/ 	.dword	_ZN34_INTERNAL_fa572c09_4_k_cu_c87a800c4cuda3std3__45__cpo6rbeginE
	.align		8
        /*0028*/ 	.dword	_ZN34_INTERNAL_fa572c09_4_k_cu_c87a800c4cuda3std3__45__cpo4rendE
	.align		8
        /*0030*/ 	.dword	_ZN34_INTERNAL_fa572c09_4_k_cu_c87a800c4cuda3std3__45__cpo7crbeginE
	.align		8
        /*0038*/ 	.dword	_ZN34_INTERNAL_fa572c09_4_k_cu_c87a800c4cuda3std3__45__cpo5crendE
	.align		8
        /*0040*/ 	.dword	_ZN34_INTERNAL_fa572c09_4_k_cu_c87a800c4cuda3std3__436_GLOBAL__N__fa572c09_4_k_cu_c87a800c6ignoreE
	.align		8
        /*0048*/ 	.dword	_ZN34_INTERNAL_fa572c09_4_k_cu_c87a800c4cuda3std3__419piecewise_constructE
	.align		8
        /*0050*/ 	.dword	_ZN34_INTERNAL_fa572c09_4_k_cu_c87a800c4cuda3std3__48in_placeE
	.align		8
        /*0058*/ 	.dword	_ZN34_INTERNAL_fa572c09_4_k_cu_c87a800c4cuda3std3__420unreachable_sentinelE
	.align		8
        /*0060*/ 	.dword	_ZN34_INTERNAL_fa572c09_4_k_cu_c87a800c4cuda3std3__47nulloptE
	.align		8
        /*0068*/ 	.dword	_ZN34_INTERNAL_fa572c09_4_k_cu_c87a800c4cuda3std3__48unexpectE
	.align		8
        /*0070*/ 	.dword	_ZN34_INTERNAL_fa572c09_4_k_cu_c87a800c4cuda3std6ranges3__45__cpo4swapE
	.align		8
        /*0078*/ 	.dword	_ZN34_INTERNAL_fa572c09_4_k_cu_c87a800c4cuda3std6ranges3__45__cpo9iter_moveE
	.align		8
        /*0080*/ 	.dword	_ZN34_INTERNAL_fa572c09_4_k_cu_c87a800c4cuda3std6ranges3__45__cpo5beginE
	.align		8
        /*0088*/ 	.dword	_ZN34_INTERNAL_fa572c09_4_k_cu_c87a800c4cuda3std6ranges3__45__cpo3endE
	.align		8
        /*0090*/ 	.dword	_ZN34_INTERNAL_fa572c09_4_k_cu_c87a800c4cuda3std6ranges3__45__cpo6cbeginE
	.align		8
        /*0098*/ 	.dword	_ZN34_INTERNAL_fa572c09_4_k_cu_c87a800c4cuda3std6ranges3__45__cpo4cendE
	.align		8
        /*00a0*/ 	.dword	_ZN34_INTERNAL_fa572c09_4_k_cu_c87a800c4cuda3std6ranges3__45__cpo7advanceE
	.align		8
        /*00a8*/ 	.dword	_ZN34_INTERNAL_fa572c09_4_k_cu_c87a800c4cuda3std6ranges3__45__cpo9iter_swapE
	.align		8
        /*00b0*/ 	.dword	_ZN34_INTERNAL_fa572c09_4_k_cu_c87a800c4cuda3std6ranges3__45__cpo4nextE
	.align		8
        /*00b8*/ 	.dword	_ZN34_INTERNAL_fa572c09_4_k_cu_c87a800c4cuda3std6ranges3__45__cpo4prevE
	.align		8
        /*00c0*/ 	.dword	_ZN34_INTERNAL_fa572c09_4_k_cu_c87a800c4cuda3std6ranges3__45__cpo4dataE
	.align		8
        /*00c8*/ 	.dword	_ZN34_INTERNAL_fa572c09_4_k_cu_c87a800c4cuda3std6ranges3__45__cpo5cdataE
	.align		8
        /*00d0*/ 	.dword	_ZN34_INTERNAL_fa572c09_4_k_cu_c87a800c4cuda3std6ranges3__45__cpo4sizeE
	.align		8
        /*00d8*/ 	.dword	_ZN34_INTERNAL_fa572c09_4_k_cu_c87a800c4cuda3std6ranges3__45__cpo5ssizeE
	.align		8
        /*00e0*/ 	.dword	_ZN34_INTERNAL_fa572c09_4_k_cu_c87a800c4cuda3std6ranges3__45__cpo8distanceE
	.align		8
        /*00e8*/ 	.dword	_ZN34_INTERNAL_fa572c09_4_k_cu_c87a800c6thrust24THRUST_300001_SM_1000_NS6system6detail10sequential3seqE
	.align		8
        /*00f0*/ 	.dword	_ZN34_INTERNAL_fa572c09_4_k_cu_c87a800c6thrust24THRUST_300001_SM_1000_NS12placeholders2_1E
	.align		8
        /*00f8*/ 	.dword	_ZN34_INTERNAL_fa572c09_4_k_cu_c87a800c6thrust24THRUST_300001_SM_1000_NS12placeholders2_2E
	.align		8
        /*0100*/ 	.dword	_ZN34_INTERNAL_fa572c09_4_k_cu_c87a800c6thrust24THRUST_300001_SM_1000_NS12placeholders2_3E
	.align		8
        /*0108*/ 	.dword	_ZN34_INTERNAL_fa572c09_4_k_cu_c87a800c6thrust24THRUST_300001_SM_1000_NS12placeholders2_4E
	.align		8
        /*0110*/ 	.dword	_ZN34_INTERNAL_fa572c09_4_k_cu_c87a800c6thrust24THRUST_300001_SM_1000_NS12placeholders2_5E
	.align		8
        /*0118*/ 	.dword	_ZN34_INTERNAL_fa572c09_4_k_cu_c87a800c6thrust24THRUST_300001_SM_1000_NS12placeholders2_6E
	.align		8
        /*0120*/ 	.dword	_ZN34_INTERNAL_fa572c09_4_k_cu_c87a800c6thrust24THRUST_300001_SM_1000_NS12placeholders2_7E
	.align		8
        /*0128*/ 	.dword	_ZN34_INTERNAL_fa572c09_4_k_cu_c87a800c6thrust24THRUST_300001_SM_1000_NS12placeholders2_8E
	.align		8
        /*0130*/ 	.dword	_ZN34_INTERNAL_fa572c09_4_k_cu_c87a800c6thrust24THRUST_300001_SM_1000_NS12placeholders2_9E
	.align		8
        /*0138*/ 	.dword	_ZN34_INTERNAL_fa572c09_4_k_cu_c87a800c6thrust24THRUST_300001_SM_1000_NS12placeholders3_10E
	.align		8
        /*0140*/ 	.dword	$str
	.align		8
        /*0148*/ 	.dword	$str$1
	.align		8
        /*0150*/ 	.dword	vprintf


//--------------------- .text._ZN3cub18CUB_300001_SM_10006detail11EmptyKernelIvEEvv --------------------------
	.section	.text._ZN3cub18CUB_300001_SM_10006detail11EmptyKernelIvEEvv,"ax",@progbits
	.align	128
        .global         _ZN3cub18CUB_300001_SM_10006detail11EmptyKernelIvEEvv
        .type           _ZN3cub18CUB_300001_SM_10006detail11EmptyKernelIvEEvv,@function
        .size           _ZN3cub18CUB_300001_SM_10006detail11EmptyKernelIvEEvv,(.L_x_38 - _ZN3cub18CUB_300001_SM_10006detail11EmptyKernelIvEEvv)
        .other          _ZN3cub18CUB_300001_SM_10006detail11EmptyKernelIvEEvv,@"STO_CUDA_ENTRY STV_DEFAULT"
_ZN3cub18CUB_300001_SM_10006detail11EmptyKernelIvEEvv:
.text._ZN3cub18CUB_300001_SM_10006detail11EmptyKernelIvEEvv:
[----:B------:R-:W-:Y:S01]  /*0000*/  LDC R1, c[0x0][0x37c] ;  /* 0x0000df00ff017b82 */ /* 0x000fe20000000800 */
[----:B------:R-:W-:Y:S05]  /*0010*/  EXIT ;  /* 0x000000000000794d */ /* 0x000fea0003800000 */
.L_x_0:
[----:B------:R-:W-:-:S00]  /*0020*/  BRA `(.L_x_0) ;  /* 0xfffffffc00fc7947 */ /* 0x000fc0000383ffff */
[----:B------:R-:W-:-:S00]  /*0030*/  NOP ;  /* 0x0000000000007918 */ /* 0x000fc00000000000 */
        /* <DEDUP_REMOVED lines=12> */
.L_x_38:


//--------------------- .text._Z24Inter_Partition_CountingPiS_S_S_iiS_iiiiii --------------------------
	.section	.text._Z24Inter_Partition_CountingPiS_S_S_iiS_iiiiii,"ax",@progbits
	.align	128
        .global         _Z24Inter_Partition_CountingPiS_S_S_iiS_iiiiii
        .type           _Z24Inter_Partition_CountingPiS_S_S_iiS_iiiiii,@function
        .size           _Z24Inter_Partition_CountingPiS_S_S_iiS_iiiiii,(.L_x_39 - _Z24Inter_Partition_CountingPiS_S_S_iiS_iiiiii)
        .other          _Z24Inter_Partition_CountingPiS_S_S_iiS_iiiiii,@"STO_CUDA_ENTRY STV_DEFAULT"
_Z24Inter_Partition_CountingPiS_S_S_iiS_iiiiii:
.text._Z24Inter_Partition_CountingPiS_S_S_iiS_iiiiii:
[----:B------:R-:W0:Y:S01]  /*0000*/  LDC R1, c[0x0][0x37c] ;  /* 0x0000df00ff017b82 */ /* 0x000e220000000800 */
[----:B------:R-:W1:Y:S07]  /*0010*/  S2R R17, SR_TID.X ;  /* 0x0000000000117919 */ /* 0x000e6e0000002100 */
[----:B------:R-:W2:Y:S01]  /*0020*/  S2UR UR6, SR_CTAID.X ;  /* 0x00000000000679c3 */ /* 0x000ea20000002500 */
[----:B------:R-:W3:Y:S01]  /*0030*/  LDCU UR4, c[0x0][0x2f8] ;  /* 0x00005f00ff0477ac */ /* 0x000ee20008000800 */
[----:B0-----:R-:W-:Y:S01]  /*0040*/  VIADD R1, R1, 0xfffffff0 ;  /* 0xfffffff001017836 */ /* 0x001fe20000000000 */
[----:B------:R-:W-:Y:S01]  /*0050*/  BSSY.RECONVERGENT B6, `(.L_x_1) ;  /* 0x0000014000067945 */ /* 0x000fe20003800200 */
[----:B------:R-:W0:Y:S03]  /*0060*/  LDCU UR5, c[0x0][0x2fc] ;  /* 0x00005f80ff0577ac */ /* 0x000e260008000800 */
[----:B---3--:R-:W-:Y:S01]  /*0070*/  IADD3 R6, P1, PT, R1, UR4, RZ ;  /* 0x0000000401067c10 */ /* 0x008fe2000ff3e0ff */
[----:B--2---:R-:W-:-:S04]  /*0080*/  IMAD.U32 R16, RZ, RZ, UR6 ;  /* 0x00000006ff107e24 */ /* 0x004fc8000f8e00ff */
[----:B0-----:R-:W-:Y:S01]  /*0090*/  IMAD.X R7, RZ, RZ, UR5, P1 ;  /* 0x00000005ff077e24 */ /* 0x001fe200088e06ff */
[----:B-1----:R-:W-:-:S13]  /*00a0*/  LOP3.LUT P0, RZ, R17, UR6, RZ, 0xfc, !PT ;  /* 0x0000000611ff7c12 */ /* 0x002fda000f80fcff */
[----:B------:R-:W-:Y:S05]  /*00b0*/  @P0 BRA `(.L_x_2) ;  /* 0x0000000000340947 */ /* 0x000fea0003800000 */
[----:B------:R-:W0:Y:S01]  /*00c0*/  LDC.64 R8, c[0x0][0x3b8] ;  /* 0x0000ee00ff087b82 */ /* 0x000e220000000a00 */
[----:B------:R-:W-:Y:S01]  /*00d0*/  MOV R0, 0x150 ;  /* 0x0000015000007802 */ /* 0x000fe20000000f00 */
[----:B------:R-:W1:Y:S06]  /*00e0*/  LDCU.64 UR4, c[0x4][0x148] ;  /* 0x01002900ff0477ac */ /* 0x000e6c0008000a00 */
[----:B------:R-:W2:Y:S01]  /*00f0*/  LDC.64 R2, c[0x0][0x3c0] ;  /* 0x0000f000ff027b82 */ /* 0x000ea20000000a00 */
[----:B-1----:R-:W-:Y:S02]  /*0100*/  IMAD.U32 R4, RZ, RZ, UR4 ;  /* 0x00000004ff047e24 */ /* 0x002fe4000f8e00ff */
[----:B------:R-:W-:-:S02]  /*0110*/  IMAD.U32 R5, RZ, RZ, UR5 ;  /* 0x00000005ff057e24 */ /* 0x000fc4000f8e00ff */
[----:B0-----:R-:W-:Y:S02]  /*0120*/  IMAD.MOV.U32 R10, RZ, RZ, R9 ;  /* 0x000000ffff0a7224 */ /* 0x001fe400078e0009 */
[----:B--2---:R-:W-:Y:S02]  /*0130*/  IMAD.MOV.U32 R9, RZ, RZ, R2 ;  /* 0x000000ffff097224 */ /* 0x004fe400078e0002 */
[----:B------:R-:W-:Y:S02]  /*0140*/  IMAD.MOV.U32 R11, RZ, RZ, R3 ;  /* 0x000000ffff0b7224 */ /* 0x000fe400078e0003 */
[----:B------:R0:W1:Y:S03]  /*0150*/  LDC.64 R2, c[0x4][R0] ;  /* 0x0100000000027b82 */ /* 0x0000660000000a00 */
[----:B------:R0:W-:Y:S02]  /*0160*/  STL.128 [R1], R8 ;  /* 0x0000000801007387 */ /* 0x0001e40000100c00 */
[----:B------:R-:W-:-:S07]  /*0170*/  LEPC R20, `(.L_x_2) ;  /* 0x000000001014794e */ /* 0x000fce0000000000 */
[----:B01----:R-:W-:Y:S05]  /*0180*/  CALL.ABS.NOINC R2 ;  /* 0x0000000002007343 */ /* 0x003fea0003c00000 */
.L_x_2:
[----:B------:R-:W-:Y:S05]  /*0190*/  BSYNC.RECONVERGENT B6 ;  /* 0x0000000000067941 */ /* 0x000fea0003800200 */
.L_x_1:
[----:B------:R-:W0:Y:S02]  /*01a0*/  LDC R11, c[0x0][0x3b8] ;  /* 0x0000ee00ff0b7b82 */ /* 0x000e240000000800 */
[----:B0-----:R-:W-:-:S13]  /*01b0*/  ISETP.GE.AND P0, PT, R16, R11, PT ;  /* 0x0000000b1000720c */ /* 0x001fda0003f06270 */
[----:B------:R-:W-:Y:S05]  /*01c0*/  @P0 BRA `(.L_x_3) ;  /* 0x0000000c00480947 */ /* 0x000fea0003800000 */
[----:B------:R-:W0:Y:S01]  /*01d0*/  LDC.64 R2, c[0x0][0x3a0] ;  /* 0x0000e800ff027b82 */ /* 0x000e220000000a00 */
[----:B------:R-:W-:-:S07]  /*01e0*/  VIADD R11, R11, 0xffffffff ;  /* 0xffffffff0b0b7836 */ /* 0x000fce0000000000 */
[----:B------:R-:W1:Y:S08]  /*01f0*/  LDC R10, c[0x0][0x3bc] ;  /* 0x0000ef00ff0a7b82 */ /* 0x000e700000000800 */
[----:B------:R-:W2:Y:S01]  /*0200*/  LDC.64 R20, c[0x0][0x358] ;  /* 0x0000d600ff147b82 */ /* 0x000ea20000000a00 */
[----:B0-----:R-:W-:Y:S02]  /*0210*/  IMAD.IADD R0, R3, 0x1, R2 ;  /* 0x0000000103007824 */ /* 0x001fe400078e0202 */
[----:B-1----:R-:W-:-:S07]  /*0220*/  VIADD R10, R10, 0xffffffff ;  /* 0xffffffff0a0a7836 */ /* 0x002fce0000000000 */
.L_x_16:
[----:B0-----:R-:W0:Y:S01]  /*0230*/  LDCU UR4, c[0x0][0x3bc] ;  /* 0x00007780ff0477ac */ /* 0x001e220008000800 */
[----:B------:R-:W-:Y:S01]  /*0240*/  BSSY.RECONVERGENT B1, `(.L_x_4) ;  /* 0x00000c5000017945 */ /* 0x000fe20003800200 */
[----:B0-----:R-:W-:-:S13]  /*0250*/  ISETP.GE.AND P0, PT, R17, UR4, PT ;  /* 0x0000000411007c0c */ /* 0x001fda000bf06270 */
[----:B--2---:R-:W-:Y:S05]  /*0260*/  @P0 BRA `(.L_x_5) ;  /* 0x0000000c00080947 */ /* 0x004fea0003800000 */
[----:B------:R-:W0:Y:S01]  /*0270*/  LDC.64 R2, c[0x0][0x380] ;  /* 0x0000e000ff027b82 */ /* 0x000e220000000a00 */
[----:B------:R-:W1:Y:S01]  /*0280*/  LDCU UR4, c[0x0][0x3b0] ;  /* 0x00007600ff0477ac */ /* 0x000e620008000800 */
[----:B------:R-:W-:Y:S02]  /*0290*/  IMAD.MOV.U32 R13, RZ, RZ, R17 ;  /* 0x000000ffff0d7224 */ /* 0x000fe400078e0011 */
[C---:B-1----:R-:W-:Y:S02]  /*02a0*/  VIADD R12, R16.reuse, UR4 ;  /* 0x00000004100c7c36 */ /* 0x042fe40008000000 */
[----:B0-----:R-:W-:-:S07]  /*02b0*/  IMAD.WIDE R2, R16, 0x4, R2 ;  /* 0x0000000410027825 */ /* 0x001fce00078e0202 */
.L_x_15:
[----:B0-----:R-:W0:Y:S01]  /*02c0*/  LDCU UR4, c[0x0][0x3b4] ;  /* 0x00007680ff0477ac */ /* 0x001e220008000800 */
[----:B------:R-:W-:Y:S01]  /*02d0*/  BSSY.RECONVERGENT B0, `(.L_x_6) ;  /* 0x00000b0000007945 */ /* 0x000fe20003800200 */
[----:B0-----:R-:W-:-:S05]  /*02e0*/  VIADD R19, R13, UR4 ;  /* 0x000000040d137c36 */ /* 0x001fca0008000000 */
[----:B------:R-:W-:-:S13]  /*02f0*/  ISETP.GT.AND P0, PT, R19, R12, PT ;  /* 0x0000000c1300720c */ /* 0x000fda0003f04270 */
[----:B--2---:R-:W-:Y:S05]  /*0300*/  @!P0 BRA `(.L_x_7) ;  /* 0x00000004005c8947 */ /* 0x004fea0003800000 */
[----:B------:R-:W-:Y:S01]  /*0310*/  ISETP.NE.AND P0, PT, R16, R11, PT ;  /* 0x0000000b1000720c */ /* 0x000fe20003f05270 */
[----:B------:R-:W0:Y:S01]  /*0320*/  LDCU.64 UR4, c[0x0][0x3c0] ;  /* 0x00007800ff0477ac */ /* 0x000e220008000a00 */
[----:B------:R-:W1:Y:S01]  /*0330*/  LDC.64 R4, c[0x0][0x388] ;  /* 0x0000e200ff047b82 */ /* 0x000e620000000a00 */
[----:B--2---:R-:W-:Y:S02]  /*0340*/  R2UR UR10, R20 ;  /* 0x00000000140a72ca */ /* 0x004fe400000e0000 */
[----:B------:R-:W-:Y:S02]  /*0350*/  R2UR UR11, R21 ;  /* 0x00000000150b72ca */ /* 0x000fe400000e0000 */
[----:B------:R-:W-:-:S06]  /*0360*/  ISETP.NE.AND P1, PT, R13, R10, PT ;  /* 0x0000000a0d00720c */ /* 0x000fcc0003f25270 */
[----:B------:R-:W-:Y:S02]  /*0370*/  @P0 R2UR UR6, R20 ;  /* 0x00000000140602ca */ /* 0x000fe400000e0000 */
[----:B------:R-:W-:-:S03]  /*0380*/  @P0 R2UR UR7, R21 ;  /* 0x00000000150702ca */ /* 0x000fc600000e0000 */
[----:B------:R-:W2:Y:S01]  /*0390*/  LDG.E R22, desc[UR10][R2.64] ;  /* 0x0000000a02167981 */ /* 0x000ea2000c1e1900 */
[----:B0-----:R-:W-:Y:S01]  /*03a0*/  MOV R25, UR4 ;  /* 0x0000000400197c02 */ /* 0x001fe20008000f00 */
[----:B------:R-:W-:Y:S01]  /*03b0*/  IMAD.U32 R23, RZ, RZ, UR5 ;  /* 0x00000005ff177e24 */ /* 0x000fe2000f8e00ff */
[----:B------:R-:W-:Y:S02]  /*03c0*/  @P1 R2UR UR8, R20 ;  /* 0x00000000140812ca */ /* 0x000fe400000e0000 */
[----:B------:R-:W-:-:S05]  /*03d0*/  @P1 R2UR UR9, R21 ;  /* 0x00000000150912ca */ /* 0x000fca00000e0000 */
[----:B------:R-:W2:Y:S01]  /*03e0*/  @P0 LDG.E R25, desc[UR6][R2.64+0x4] ;  /* 0x0000040602190981 */ /* 0x000ea2000c1e1900 */
[----:B-1----:R-:W-:-:S07]  /*03f0*/  IMAD.WIDE R4, R13, 0x4, R4 ;  /* 0x000000040d047825 */ /* 0x002fce00078e0204 */
[----:B------:R-:W3:Y:S01]  /*0400*/  @P1 LDG.E R23, desc[UR8][R4.64+0x4] ;  /* 0x0000040804171981 */ /* 0x000ee2000c1e1900 */
[----:B------:R-:W-:Y:S01]  /*0410*/  BSSY.RECONVERGENT B2, `(.L_x_8) ;  /* 0x000002d000027945 */ /* 0x000fe20003800200 */
[----:B------:R-:W-:Y:S02]  /*0420*/  IMAD.MOV.U32 R14, RZ, RZ, RZ ;  /* 0x000000ffff0e7224 */ /* 0x000fe400078e00ff */
[----:B------:R-:W-:Y:S01]  /*0430*/  IMAD.MOV.U32 R15, RZ, RZ, R0 ;  /* 0x000000ffff0f7224 */ /* 0x000fe200078e0000 */
[C---:B--2---:R-:W-:Y:S01]  /*0440*/  ISETP.GT.AND P0, PT, R25.reuse, R22, PT ;  /* 0x000000161900720c */ /* 0x044fe20003f04270 */
[----:B------:R-:W-:Y:S02]  /*0450*/  VIADD R25, R25, 0xffffffff ;  /* 0xffffffff19197836 */ /* 0x000fe40000000000 */
[----:B---3--:R-:W-:-:S10]  /*0460*/  VIADD R23, R23, 0xffffffff ;  /* 0xffffffff17177836 */ /* 0x008fd40000000000 */
[----:B------:R-:W-:Y:S05]  /*0470*/  @!P0 BRA `(.L_x_9) ;  /* 0x0000000000988947 */ /* 0x000fea0003800000 */
[----:B------:R-:W-:Y:S01]  /*0480*/  R2UR UR4, R20 ;  /* 0x00000000140472ca */ /* 0x000fe200000e0000 */
[----:B------:R-:W0:Y:S01]  /*0490*/  LDC.64 R6, c[0x0][0x390] ;  /* 0x0000e400ff067b82 */ /* 0x000e220000000a00 */
[----:B------:R-:W-:-:S07]  /*04a0*/  R2UR UR5, R21 ;  /* 0x00000000150572ca */ /* 0x000fce00000e0000 */
[----:B------:R-:W1:Y:S06]  /*04b0*/  LDC.64 R8, c[0x0][0x398] ;  /* 0x0000e600ff087b82 */ /* 0x000e6c0000000a00 */
[----:B------:R2:W5:Y:S01]  /*04c0*/  LDG.E R24, desc[UR4][R4.64] ;  /* 0x0000000404187981 */ /* 0x000562000c1e1900 */
[----:B------:R-:W-:Y:S02]  /*04d0*/  IMAD.MOV.U32 R27, RZ, RZ, R25 ;  /* 0x000000ffff1b7224 */ /* 0x000fe400078e0019 */
[----:B------:R-:W-:Y:S02]  /*04e0*/  IMAD.MOV.U32 R14, RZ, RZ, RZ ;  /* 0x000000ffff0e7224 */ /* 0x000fe400078e00ff */
[----:B------:R-:W-:-:S07]  /*04f0*/  IMAD.MOV.U32 R15, RZ, RZ, R0 ;  /* 0x000000ffff0f7224 */ /* 0x000fce00078e0000 */
.L_x_10:
[----:B-----5:R-:W-:Y:S01]  /*0500*/  ISETP.GE.AND P0, PT, R23, R24, PT ;  /* 0x000000181700720c */ /* 0x020fe20003f06270 */
[----:B------:R-:W-:-:S12]  /*0510*/  IMAD.MOV.U32 R25, RZ, RZ, R27 ;  /* 0x000000ffff197224 */ /* 0x000fd800078e001b */
[----:B------:R-:W-:Y:S05]  /*0520*/  @!P0 BRA `(.L_x_9) ;  /* 0x00000000006c8947 */ /* 0x000fea0003800000 */
[----:B------:R-:W-:Y:S01]  /*0530*/  R2UR UR4, R20 ;  /* 0x00000000140472ca */ /* 0x000fe200000e0000 */
[----:B0-----:R-:W-:Y:S01]  /*0540*/  IMAD.WIDE R18, R27, 0x4, R6 ;  /* 0x000000041b127825 */ /* 0x001fe200078e0206 */
[----:B------:R-:W-:-:S13]  /*0550*/  R2UR UR5, R21 ;  /* 0x00000000150572ca */ /* 0x000fda00000e0000 */
[----:B------:R-:W3:Y:S01]  /*0560*/  LDG.E R29, desc[UR4][R18.64] ;  /* 0x00000004121d7981 */ /* 0x000ee2000c1e1900 */
[----:B------:R-:W-:Y:S01]  /*0570*/  IMAD.MOV.U32 R25, RZ, RZ, -0x1 ;  /* 0xffffffffff197424 */ /* 0x000fe200078e00ff */
[----:B---3--:R-:W-:-:S13]  /*0580*/  ISETP.GT.AND P0, PT, R29, R12, PT ;  /* 0x0000000c1d00720c */ /* 0x008fda0003f04270 */
[----:B------:R-:W-:Y:S05]  /*0590*/  @!P0 BRA `(.L_x_9) ;  /* 0x0000000000508947 */ /* 0x000fea0003800000 */
[----:B------:R-:W-:Y:S01]  /*05a0*/  R2UR UR4, R20 ;  /* 0x00000000140472ca */ /* 0x000fe200000e0000 */
[----:B-1----:R-:W-:Y:S01]  /*05b0*/  IMAD.WIDE R18, R23, 0x4, R8 ;  /* 0x0000000417127825 */ /* 0x002fe200078e0208 */
[----:B------:R-:W-:-:S13]  /*05c0*/  R2UR UR5, R21 ;  /* 0x00000000150572ca */ /* 0x000fda00000e0000 */
[----:B------:R-:W3:Y:S01]  /*05d0*/  LDG.E R18, desc[UR4][R18.64] ;  /* 0x0000000412127981 */ /* 0x000ee2000c1e1900 */
[----:B------:R-:W-:Y:S01]  /*05e0*/  VIADD R25, R27, 0xffffffff ;  /* 0xffffffff1b197836 */ /* 0x000fe20000000000 */
[----:B------:R-:W-:Y:S02]  /*05f0*/  IADD3 R26, PT, PT, R23, -0x1, RZ ;  /* 0xffffffff171a7810 */ /* 0x000fe40007ffe0ff */
[CC--:B---3--:R-:W-:Y:S02]  /*0600*/  ISETP.GE.AND P0, PT, R29.reuse, R18.reuse, PT ;  /* 0x000000121d00720c */ /* 0x0c8fe40003f06270 */
[CC--:B------:R-:W-:Y:S02]  /*0610*/  VIMNMX R28, PT, PT, R29.reuse, R18.reuse, !PT ;  /* 0x000000121d1c7248 */ /* 0x0c0fe40007fe0100 */
[----:B------:R-:W-:Y:S01]  /*0620*/  ISETP.GE.AND P1, PT, R29, R18, PT ;  /* 0x000000121d00720c */ /* 0x000fe20003f26270 */
[----:B------:R-:W-:Y:S01]  /*0630*/  VIADD R29, R14, 0x1 ;  /* 0x000000010e1d7836 */ /* 0x000fe20000000000 */
[----:B------:R-:W-:Y:S01]  /*0640*/  ISETP.NE.AND P2, PT, R28, R15, PT ;  /* 0x0000000f1c00720c */ /* 0x000fe20003f45270 */
[----:B------:R-:W-:-:S06]  /*0650*/  IMAD.MOV.U32 R15, RZ, RZ, R28 ;  /* 0x000000ffff0f7224 */ /* 0x000fcc00078e001c */
[----:B------:R-:W-:-:S04]  /*0660*/  @!P0 IMAD.MOV R25, RZ, RZ, R27 ;  /* 0x000000ffff198224 */ /* 0x000fc800078e021b */
[----:B------:R-:W-:Y:S01]  /*0670*/  @P1 IMAD.MOV R26, RZ, RZ, R23 ;  /* 0x000000ffff1a1224 */ /* 0x000fe200078e0217 */
[----:B------:R-:W-:Y:S01]  /*0680*/  ISETP.GE.AND P0, PT, R25, R22, PT ;  /* 0x000000161900720c */ /* 0x000fe20003f06270 */
[----:B------:R-:W-:Y:S02]  /*0690*/  @P2 IMAD.MOV R29, RZ, RZ, R14 ;  /* 0x000000ffff1d2224 */ /* 0x000fe400078e020e */
[----:B------:R-:W-:Y:S02]  /*06a0*/  IMAD.MOV.U32 R23, RZ, RZ, R26 ;  /* 0x000000ffff177224 */ /* 0x000fe400078e001a */
[----:B------:R-:W-:Y:S02]  /*06b0*/  IMAD.MOV.U32 R27, RZ, RZ, R25 ;  /* 0x000000ffff1b7224 */ /* 0x000fe400078e0019 */
[----:B------:R-:W-:-:S06]  /*06c0*/  IMAD.MOV.U32 R14, RZ, RZ, R29 ;  /* 0x000000ffff0e7224 */ /* 0x000fcc00078e001d */
[----:B------:R-:W-:Y:S05]  /*06d0*/  @P0 BRA `(.L_x_10) ;  /* 0xfffffffc00880947 */ /* 0x000fea000383ffff */
.L_x_9:
[----:B------:R-:W-:Y:S05]  /*06e0*/  BSYNC.RECONVERGENT B2 ;  /* 0x0000000000027941 */ /* 0x000fea0003800200 */
.L_x_8:
[----:B------:R-:W-:Y:S02]  /*06f0*/  ISETP.GE.AND P0, PT, R25, R22, PT ;  /* 0x000000161900720c */ /* 0x000fe40003f06270 */
[----:B------:R-:W-:Y:S02]  /*0700*/  R2UR UR6, R20 ;  /* 0x00000000140672ca */ /* 0x000fe400000e0000 */
[----:B------:R-:W-:-:S09]  /*0710*/  R2UR UR7, R21 ;  /* 0x00000000150772ca */ /* 0x000fd200000e0000 */
[----:B0-----:R-:W0:Y:S01]  /*0720*/  @!P0 LDC.64 R6, c[0x0][0x398] ;  /* 0x0000e600ff068b82 */ /* 0x001e220000000a00 */
[----:B------:R-:W-:Y:S02]  /*0730*/  @!P0 R2UR UR4, R20 ;  /* 0x00000000140482ca */ /* 0x000fe400000e0000 */
[----:B------:R-:W-:Y:S01]  /*0740*/  @!P0 R2UR UR5, R21 ;  /* 0x00000000150582ca */ /* 0x000fe200000e0000 */
[----:B--2---:R-:W2:Y:S01]  /*0750*/  LDG.E R4, desc[UR6][R4.64] ;  /* 0x0000000604047981 */ /* 0x004ea2000c1e1900 */
[----:B0-----:R-:W-:-:S11]  /*0760*/  @!P0 IMAD.WIDE R6, R23, 0x4, R6 ;  /* 0x0000000417068825 */ /* 0x001fd600078e0206 */
[----:B------:R-:W3:Y:S01]  /*0770*/  @!P0 LDG.E R6, desc[UR4][R6.64] ;  /* 0x0000000406068981 */ /* 0x000ee2000c1e1900 */
[----:B-1----:R-:W-:Y:S01]  /*0780*/  @!P0 VIADD R8, R14, 0x1 ;  /* 0x000000010e088836 */ /* 0x002fe20000000000 */
[----:B--2---:R-:W-:Y:S02]  /*0790*/  ISETP.GE.AND P1, PT, R23, R4, PT ;  /* 0x000000041700720c */ /* 0x004fe40003f26270 */
[----:B---3--:R-:W-:-:S13]  /*07a0*/  ISETP.NE.AND P2, PT, R6, R15, !P0 ;  /* 0x0000000f0600720c */ /* 0x008fda0004745270 */
[----:B------:R-:W-:-:S04]  /*07b0*/  @P2 IMAD.MOV R8, RZ, RZ, R14 ;  /* 0x000000ffff082224 */ /* 0x000fc800078e020e */
[----:B------:R-:W-:Y:S01]  /*07c0*/  @!P0 IMAD.MOV.U32 R14, RZ, RZ, R8 ;  /* 0x000000ffff0e8224 */ /* 0x000fe200078e0008 */
[----:B------:R-:W-:Y:S06]  /*07d0*/  @P1 BRA `(.L_x_11) ;  /* 0x00000004007c1947 */ /* 0x000fec0003800000 */
[----:B------:R-:W0:Y:S01]  /*07e0*/  LDC.64 R4, c[0x0][0x390] ;  /* 0x0000e400ff047b82 */ /* 0x000e220000000a00 */
[----:B------:R-:W-:Y:S02]  /*07f0*/  R2UR UR4, R20 ;  /* 0x00000000140472ca */ /* 0x000fe400000e0000 */
[----:B------:R-:W-:Y:S01]  /*0800*/  R2UR UR5, R21 ;  /* 0x00000000150572ca */ /* 0x000fe200000e0000 */
[----:B0-----:R-:W-:-:S12]  /*0810*/  IMAD.WIDE R4, R25, 0x4, R4 ;  /* 0x0000000419047825 */ /* 0x001fd800078e0204 */
[----:B------:R-:W2:Y:S01]  /*0820*/  LDG.E R4, desc[UR4][R4.64] ;  /* 0x0000000404047981 */ /* 0x000ea2000c1e1900 */
[----:B------:R-:W-:Y:S02]  /*0830*/  IADD3 R6, PT, PT, R14, 0x1, RZ ;  /* 0x000000010e067810 */ /* 0x000fe40007ffe0ff */
[----:B--2---:R-:W-:-:S13]  /*0840*/  ISETP.NE.AND P0, PT, R4, R15, PT ;  /* 0x0000000f0400720c */ /* 0x004fda0003f05270 */
[----:B------:R-:W-:-:S04]  /*0850*/  @P0 IMAD.MOV R6, RZ, RZ, R14 ;  /* 0x000000ffff060224 */ /* 0x000fc800078e020e */
[----:B------:R-:W-:Y:S01]  /*0860*/  IMAD.MOV.U32 R14, RZ, RZ, R6 ;  /* 0x000000ffff0e7224 */ /* 0x000fe200078e0006 */
[----:B------:R-:W-:Y:S06]  /*0870*/  BRA `(.L_x_11) ;  /* 0x0000000400547947 */ /* 0x000fec0003800000 */
.L_x_7:
[----:B------:R-:W0:Y:S01]  /*0880*/  LDC.64 R4, c[0x0][0x388] ;  /* 0x0000e200ff047b82 */ /* 0x000e220000000a00 */
[----:B------:R-:W-:Y:S01]  /*0890*/  ISETP.NE.AND P0, PT, R13, R10, PT ;  /* 0x0000000a0d00720c */ /* 0x000fe20003f05270 */
[----:B------:R-:W1:Y:S01]  /*08a0*/  LDCU.64 UR4, c[0x0][0x3c0] ;  /* 0x00007800ff0477ac */ /* 0x000e620008000a00 */
[----:B--2---:R-:W-:Y:S02]  /*08b0*/  R2UR UR10, R20 ;  /* 0x00000000140a72ca */ /* 0x004fe400000e0000 */
[----:B------:R-:W-:Y:S02]  /*08c0*/  R2UR UR11, R21 ;  /* 0x00000000150b72ca */ /* 0x000fe400000e0000 */
[----:B------:R-:W-:-:S07]  /*08d0*/  ISETP.NE.AND P1, PT, R16, R11, PT ;  /* 0x0000000b1000720c */ /* 0x000fce0003f25270 */
[----:B------:R-:W-:Y:S02]  /*08e0*/  @P0 R2UR UR6, R20 ;  /* 0x00000000140602ca */ /* 0x000fe400000e0000 */
[----:B------:R-:W-:Y:S01]  /*08f0*/  @P0 R2UR UR7, R21 ;  /* 0x00000000150702ca */ /* 0x000fe200000e0000 */
[----:B-1----:R-:W-:-:S03]  /*0900*/  IMAD.U32 R23, RZ, RZ, UR5 ;  /* 0x00000005ff177e24 */ /* 0x002fc6000f8e00ff */
[----:B------:R-:W-:Y:S02]  /*0910*/  @P1 R2UR UR8, R20 ;  /* 0x00000000140812ca */ /* 0x000fe400000e0000 */
[----:B------:R-:W-:Y:S01]  /*0920*/  @P1 R2UR UR9, R21 ;  /* 0x00000000150912ca */ /* 0x000fe200000e0000 */
[----:B0-----:R-:W-:-:S06]  /*0930*/  IMAD.WIDE R4, R13, 0x4, R4 ;  /* 0x000000040d047825 */ /* 0x001fcc00078e0204 */
[----:B------:R-:W2:Y:S04]  /*0940*/  @P0 LDG.E R23, desc[UR6][R4.64+0x4] ;  /* 0x0000040604170981 */ /* 0x000ea8000c1e1900 */
[----:B------:R-:W2:Y:S01]  /*0950*/  LDG.E R22, desc[UR10][R4.64] ;  /* 0x0000000a04167981 */ /* 0x000ea2000c1e1900 */
[----:B------:R-:W-:-:S06]  /*0960*/  IMAD.U32 R15, RZ, RZ, UR4 ;  /* 0x00000004ff0f7e24 */ /* 0x000fcc000f8e00ff */
        /* <DEDUP_REMOVED lines=13> */
[----:B------:R-:W-:Y:S01]  /*0a40*/  IMAD.MOV.U32 R25, RZ, RZ, R23 ;  /* 0x000000ffff197224 */ /* 0x000fe200078e0017 */
[----:B------:R-:W-:Y:S01]  /*0a50*/  MOV R18, R0 ;  /* 0x0000000000127202 */ /* 0x000fe20000000f00 */
[----:B------:R-:W-:-:S07]  /*0a60*/  IMAD.MOV.U32 R14, RZ, RZ, RZ ;  /* 0x000000ffff0e7224 */ /* 0x000fce00078e00ff */
.L_x_14:
[----:B-----5:R-:W-:Y:S01]  /*0a70*/  ISETP.GE.AND P0, PT, R15, R24, PT ;  /* 0x000000180f00720c */ /* 0x020fe20003f06270 */
[----:B------:R-:W-:-:S12]  /*0a80*/  IMAD.MOV.U32 R23, RZ, RZ, R25 ;  /* 0x000000ffff177224 */ /* 0x000fd800078e0019 */
[----:B------:R-:W-:Y:S05]  /*0a90*/  @!P0 BRA `(.L_x_13) ;  /* 0x00000000006c8947 */ /* 0x000fea0003800000 */
[----:B------:R-:W-:Y:S01]  /*0aa0*/  R2UR UR4, R20 ;  /* 0x00000000140472ca */ /* 0x000fe200000e0000 */
[----:B-1----:R-:W-:Y:S01]  /*0ab0*/  IMAD.WIDE R8, R25, 0x4, R6 ;  /* 0x0000000419087825 */ /* 0x002fe200078e0206 */
[----:B------:R-:W-:-:S13]  /*0ac0*/  R2UR UR5, R21 ;  /* 0x00000000150572ca */ /* 0x000fda00000e0000 */
[----:B------:R-:W3:Y:S01]  /*0ad0*/  LDG.E R27, desc[UR4][R8.64] ;  /* 0x00000004081b7981 */ /* 0x000ee2000c1e1900 */
[----:B------:R-:W-:Y:S01]  /*0ae0*/  IMAD.MOV.U32 R23, RZ, RZ, -0x1 ;  /* 0xffffffffff177424 */ /* 0x000fe200078e00ff */
[----:B---3--:R-:W-:-:S13]  /*0af0*/  ISETP.GT.AND P0, PT, R27, R19, PT ;  /* 0x000000131b00720c */ /* 0x008fda0003f04270 */
[----:B------:R-:W-:Y:S05]  /*0b00*/  @!P0 BRA `(.L_x_13) ;  /* 0x0000000000508947 */ /* 0x000fea0003800000 */
[----:B------:R-:W-:Y:S01]  /*0b10*/  R2UR UR4, R20 ;  /* 0x00000000140472ca */ /* 0x000fe200000e0000 */
[----:B0-----:R-:W-:Y:S01]  /*0b20*/  IMAD.WIDE R8, R15, 0x4, R4 ;  /* 0x000000040f087825 */ /* 0x001fe200078e0204 */
[----:B------:R-:W-:-:S13]  /*0b30*/  R2UR UR5, R21 ;  /* 0x00000000150572ca */ /* 0x000fda00000e0000 */
[----:B------:R-:W3:Y:S01]  /*0b40*/  LDG.E R8, desc[UR4][R8.64] ;  /* 0x0000000408087981 */ /* 0x000ee2000c1e1900 */
[----:B------:R-:W-:Y:S02]  /*0b50*/  VIADD R23, R25, 0xffffffff ;  /* 0xffffffff19177836 */ /* 0x000fe40000000000 */
[----:B------:R-:W-:Y:S02]  /*0b60*/  VIADD R26, R15, 0xffffffff ;  /* 0xffffffff0f1a7836 */ /* 0x000fe40000000000 */
[----:B------:R-:W-:Y:S01]  /*0b70*/  VIADD R28, R14, 0x1 ;  /* 0x000000010e1c7836 */ /* 0x000fe20000000000 */
[CC--:B---3--:R-:W-:Y:S02]  /*0b80*/  ISETP.GE.AND P0, PT, R27.reuse, R8.reuse, PT ;  /* 0x000000081b00720c */ /* 0x0c8fe40003f06270 */
[CC--:B------:R-:W-:Y:S02]  /*0b90*/  ISETP.GE.AND P1, PT, R27.reuse, R8.reuse, PT ;  /* 0x000000081b00720c */ /* 0x0c0fe40003f26270 */
[----:B------:R-:W-:-:S04]  /*0ba0*/  VIMNMX R27, PT, PT, R27, R8, !PT ;  /* 0x000000081b1b7248 */ /* 0x000fc80007fe0100 */
[----:B------:R-:W-:Y:S01]  /*0bb0*/  ISETP.NE.AND P2, PT, R27, R18, PT ;  /* 0x000000121b00720c */ /* 0x000fe20003f45270 */
[----:B------:R-:W-:-:S04]  /*0bc0*/  IMAD.MOV.U32 R18, RZ, RZ, R27 ;  /* 0x000000ffff127224 */ /* 0x000fc800078e001b */
[----:B------:R-:W-:Y:S02]  /*0bd0*/  @!P0 IMAD.MOV R23, RZ, RZ, R25 ;  /* 0x000000ffff178224 */ /* 0x000fe400078e0219 */
[----:B------:R-:W-:-:S03]  /*0be0*/  @P1 IMAD.MOV R26, RZ, RZ, R15 ;  /* 0x000000ffff1a1224 */ /* 0x000fc600078e020f */
[----:B------:R-:W-:Y:S01]  /*0bf0*/  ISETP.GE.AND P0, PT, R23, R22, PT ;  /* 0x000000161700720c */ /* 0x000fe20003f06270 */
[----:B------:R-:W-:Y:S01]  /*0c00*/  IMAD.MOV.U32 R15, RZ, RZ, R26 ;  /* 0x000000ffff0f7224 */ /* 0x000fe200078e001a */
[----:B------:R-:W-:Y:S01]  /*0c10*/  MOV R25, R23 ;  /* 0x0000001700197202 */ /* 0x000fe20000000f00 */
[----:B------:R-:W-:-:S04]  /*0c20*/  @P2 IMAD.MOV R28, RZ, RZ, R14 ;  /* 0x000000ffff1c2224 */ /* 0x000fc800078e020e */
[----:B------:R-:W-:-:S06]  /*0c30*/  IMAD.MOV.U32 R14, RZ, RZ, R28 ;  /* 0x000000ffff0e7224 */ /* 0x000fcc00078e001c */
[----:B------:R-:W-:Y:S05]  /*0c40*/  @P0 BRA `(.L_x_14) ;  /* 0xfffffffc00880947 */ /* 0x000fea000383ffff */
.L_x_13:
[----:B------:R-:W-:Y:S05]  /*0c50*/  BSYNC.RECONVERGENT B2 ;  /* 0x0000000000027941 */ /* 0x000fea0003800200 */
.L_x_12:
[----:B------:R-:W-:Y:S02]  /*0c60*/  R2UR UR4, R20 ;  /* 0x00000000140472ca */ /* 0x000fe400000e0000 */
[----:B------:R-:W-:-:S13]  /*0c70*/  R2UR UR5, R21 ;  /* 0x00000000150572ca */ /* 0x000fda00000e0000 */
[----:B0-----:R-:W3:Y:S01]  /*0c80*/  LDG.E R4, desc[UR4][R2.64] ;  /* 0x0000000402047981 */ /* 0x001ee2000c1e1900 */
[----:B------:R-:W-:-:S13]  /*0c90*/  ISETP.GE.AND P0, PT, R23, R22, PT ;  /* 0x000000161700720c */ /* 0x000fda0003f06270 */
[C---:B------:R-:W-:Y:S02]  /*0ca0*/  @!P0 R2UR UR4, R20.reuse ;  /* 0x00000000140482ca */ /* 0x040fe400000e0000 */
[----:B------:R-:W-:Y:S02]  /*0cb0*/  @!P0 R2UR UR5, R21 ;  /* 0x00000000150582ca */ /* 0x000fe400000e0000 */
[----:B---3--:R-:W-:Y:S02]  /*0cc0*/  ISETP.GE.AND P1, PT, R15, R4, PT ;  /* 0x000000040f00720c */ /* 0x008fe40003f26270 */
[----:B------:R-:W0:Y:S11]  /*0cd0*/  @!P0 LDC.64 R4, c[0x0][0x390] ;  /* 0x0000e400ff048b82 */ /* 0x000e360000000a00 */
[----:B-1----:R-:W1:Y:S01]  /*0ce0*/  @!P1 LDC.64 R6, c[0x0][0x398] ;  /* 0x0000e600ff069b82 */ /* 0x002e620000000a00 */
[----:B------:R-:W-:-:S02]  /*0cf0*/  @!P1 R2UR UR6, R20 ;  /* 0x00000000140692ca */ /* 0x000fc400000e0000 */
[----:B------:R-:W-:Y:S01]  /*0d00*/  @!P1 R2UR UR7, R21 ;  /* 0x00000000150792ca */ /* 0x000fe200000e0000 */
[----:B0-----:R-:W-:-:S06]  /*0d10*/  @!P0 IMAD.WIDE R4, R15, 0x4, R4 ;  /* 0x000000040f048825 */ /* 0x001fcc00078e0204 */
[----:B------:R-:W3:Y:S01]  /*0d20*/  @!P0 LDG.E R5, desc[UR4][R4.64] ;  /* 0x0000000404058981 */ /* 0x000ee2000c1e1900 */
[----:B-1----:R-:W-:-:S06]  /*0d30*/  @!P1 IMAD.WIDE R6, R23, 0x4, R6 ;  /* 0x0000000417069825 */ /* 0x002fcc00078e0206 */
[----:B------:R-:W4:Y:S01]  /*0d40*/  @!P1 LDG.E R7, desc[UR6][R6.64] ;  /* 0x0000000606079981 */ /* 0x000f22000c1e1900 */
[----:B------:R-:W-:Y:S01]  /*0d50*/  @!P0 VIADD R8, R14, 0x1 ;  /* 0x000000010e088836 */ /* 0x000fe20000000000 */
[-C--:B---3--:R-:W-:Y:S02]  /*0d60*/  ISETP.NE.AND P2, PT, R5, R18.reuse, !P0 ;  /* 0x000000120500720c */ /* 0x088fe40004745270 */
[----:B----4-:R-:W-:-:S11]  /*0d70*/  ISETP.NE.AND P3, PT, R7, R18, !P1 ;  /* 0x000000120700720c */ /* 0x010fd60004f65270 */
[----:B------:R-:W-:-:S04]  /*0d80*/  @P2 IMAD.MOV R8, RZ, RZ, R14 ;  /* 0x000000ffff082224 */ /* 0x000fc800078e020e */
[----:B------:R-:W-:-:S04]  /*0d90*/  @!P0 IMAD.MOV.U32 R14, RZ, RZ, R8 ;  /* 0x000000ffff0e8224 */ /* 0x000fc800078e0008 */
[----:B------:R-:W-:Y:S02]  /*0da0*/  @!P1 VIADD R8, R14, 0x1 ;  /* 0x000000010e089836 */ /* 0x000fe40000000000 */
[----:B------:R-:W-:-:S04]  /*0db0*/  @P3 IMAD.MOV R8, RZ, RZ, R14 ;  /* 0x000000ffff083224 */ /* 0x000fc800078e020e */
[----:B------:R-:W-:-:S07]  /*0dc0*/  @!P1 IMAD.MOV.U32 R14, RZ, RZ, R8 ;  /* 0x000000ffff0e9224 */ /* 0x000fce00078e0008 */
.L_x_11:
[----:B------:R-:W-:Y:S05]  /*0dd0*/  BSYNC.RECONVERGENT B0 ;  /* 0x0000000000007941 */ /* 0x000fea0003800200 */
.L_x_6:
[----:B------:R-:W0:Y:S01]  /*0de0*/  LDCU UR5, c[0x0][0x3bc] ;  /* 0x00007780ff0577ac */ /* 0x000e220008000800 */
[----:B------:R-:W1:Y:S01]  /*0df0*/  LDC.64 R4, c[0x0][0x3a8] ;  /* 0x0000ea00ff047b82 */ /* 0x000e620000000a00 */
[----:B------:R-:W-:Y:S01]  /*0e00*/  R2UR UR6, R20 ;  /* 0x00000000140672ca */ /* 0x000fe200000e0000 */
[----:B------:R-:W3:Y:S01]  /*0e10*/  LDCU UR4, c[0x0][0x360] ;  /* 0x00006c00ff0477ac */ /* 0x000ee20008000800 */
[----:B------:R-:W-:Y:S01]  /*0e20*/  R2UR UR7, R21 ;  /* 0x00000000150772ca */ /* 0x000fe200000e0000 */
[----:B0-----:R-:W-:Y:S02]  /*0e30*/  IMAD R7, R16, UR5, R13 ;  /* 0x0000000510077c24 */ /* 0x001fe4000f8e020d */
[----:B---3--:R-:W-:Y:S02]  /*0e40*/  VIADD R13, R13, UR4 ;  /* 0x000000040d0d7c36 */ /* 0x008fe40008000000 */
[----:B-1----:R-:W-:-:S03]  /*0e50*/  IMAD.WIDE R4, R7, 0x4, R4 ;  /* 0x0000000407047825 */ /* 0x002fc600078e0204 */
[----:B------:R-:W-:-:S05]  /*0e60*/  ISETP.GE.AND P0, PT, R13, UR5, PT ;  /* 0x000000050d007c0c */ /* 0x000fca000bf06270 */
[----:B------:R0:W-:Y:S08]  /*0e70*/  STG.E desc[UR6][R4.64], R14 ;  /* 0x0000000e04007986 */ /* 0x0001f0000c101906 */
[----:B------:R-:W-:Y:S05]  /*0e80*/  @!P0 BRA `(.L_x_15) ;  /* 0xfffffff4000c8947 */ /* 0x000fea000383ffff */
.L_x_5:
[----:B------:R-:W-:Y:S05]  /*0e90*/  BSYNC.RECONVERGENT B1 ;  /* 0x0000000000017941 */ /* 0x000fea0003800200 */
.L_x_4:
[----:B------:R-:W1:Y:S01]  /*0ea0*/  LDCU UR4, c[0x0][0x370] ;  /* 0x00006e00ff0477ac */ /* 0x000e620008000800 */
[----:B------:R-:W3:Y:S01]  /*0eb0*/  LDCU UR5, c[0x0][0x3b8] ;  /* 0x00007700ff0577ac */ /* 0x000ee20008000800 */
[----:B-1----:R-:W-:-:S05]  /*0ec0*/  VIADD R16, R16, UR4 ;  /* 0x0000000410107c36 */ /* 0x002fca0008000000 */
[----:B---3--:R-:W-:-:S13]  /*0ed0*/  ISETP.GE.AND P0, PT, R16, UR5, PT ;  /* 0x0000000510007c0c */ /* 0x008fda000bf06270 */
[----:B------:R-:W-:Y:S05]  /*0ee0*/  @!P0 BRA `(.L_x_16) ;  /* 0xfffffff000d08947 */ /* 0x000fea000383ffff */
.L_x_3:
[----:B------:R-:W-:Y:S05]  /*0ef0*/  WARPSYNC.ALL ;  /* 0x0000000000007948 */ /* 0x000fea0003800000 */
[----:B------:R-:W-:Y:S06]  /*0f00*/  BAR.SYNC.DEFER_BLOCKING 0x0 ;  /* 0x0000000000007b1d */ /* 0x000fec0000010000 */
[----:B------:R-:W-:Y:S05]  /*0f10*/  EXIT ;  /* 0x000000000000794d */ /* 0x000fea0003800000 */
.L_x_17:
        /* <DEDUP_REMOVED lines=14> */
.L_x_39:


//--------------------- .text._Z24Intra_Partition_CountingPiS_iiS_iii --------------------------
	.section	.text._Z24Intra_Partition_CountingPiS_iiS_iii,"ax",@progbits
	.align	128
        .global         _Z24Intra_Partition_CountingPiS_iiS_iii
        .type           _Z24Intra_Partition_CountingPiS_iiS_iii,@function
        .size           _Z24Intra_Partition_CountingPiS_iiS_iii,(.L_x_40 - _Z24Intra_Partition_CountingPiS_iiS_iii)
        .other          _Z24Intra_Partition_CountingPiS_iiS_iii,@"STO_CUDA_ENTRY STV_DEFAULT"
_Z24Intra_Partition_CountingPiS_iiS_iii:
.text._Z24Intra_Partition_CountingPiS_iiS_iii:
        /* <DEDUP_REMOVED lines=12> */
[----:B------:R-:W0:Y:S01]  /*00c0*/  LDC R8, c[0x0][0x3a4] ;  /* 0x0000e900ff087b82 */ /* 0x000e220000000800 */
[----:B------:R-:W-:Y:S01]  /*00d0*/  MOV R0, 0x150 ;  /* 0x0000015000007802 */ /* 0x000fe20000000f00 */
[----:B------:R-:W1:Y:S06]  /*00e0*/  LDCU.64 UR4, c[0x4][0x140] ;  /* 0x01002800ff0477ac */ /* 0x000e6c0008000a00 */
[----:B------:R-:W0:Y:S08]  /*00f0*/  LDC R9, c[0x0][0x3a8] ;  /* 0x0000ea00ff097b82 */ /* 0x000e300000000800 */
[----:B------:R2:W3:Y:S01]  /*0100*/  LDC.64 R2, c[0x4][R0] ;  /* 0x0100000000027b82 */ /* 0x0004e20000000a00 */
[----:B-1----:R-:W-:-:S02]  /*0110*/  IMAD.U32 R4, RZ, RZ, UR4 ;  /* 0x00000004ff047e24 */ /* 0x002fc4000f8e00ff */
[----:B------:R-:W-:Y:S01]  /*0120*/  IMAD.U32 R5, RZ, RZ, UR5 ;  /* 0x00000005ff057e24 */ /* 0x000fe2000f8e00ff */
[----:B0-----:R2:W-:Y:S06]  /*0130*/  STL.64 [R1], R8 ;  /* 0x0000000801007387 */ /* 0x0015ec0000100a00 */
[----:B------:R-:W-:-:S07]  /*0140*/  LEPC R20, `(.L_x_19) ;  /* 0x000000001014794e */ /* 0x000fce0000000000 */
[----:B--23--:R-:W-:Y:S05]  /*0150*/  CALL.ABS.NOINC R2 ;  /* 0x0000000002007343 */ /* 0x00cfea0003c00000 */
.L_x_19:
[----:B------:R-:W-:Y:S05]  /*0160*/  BSYNC.RECONVERGENT B6 ;  /* 0x0000000000067941 */ /* 0x000fea0003800200 */
.L_x_18:
[----:B------:R-:W0:Y:S02]  /*0170*/  LDC R5, c[0x0][0x3a4] ;  /* 0x0000e900ff057b82 */ /* 0x000e240000000800 */
[----:B0-----:R-:W-:-:S13]  /*0180*/  ISETP.GE.AND P0, PT, R16, R5, PT ;  /* 0x000000051000720c */ /* 0x001fda0003f06270 */
[----:B------:R-:W-:Y:S05]  /*0190*/  @P0 BRA `(.L_x_20) ;  /* 0x0000000400c80947 */ /* 0x000fea0003800000 */
[----:B------:R-:W0:Y:S01]  /*01a0*/  LDC.64 R2, c[0x0][0x390] ;  /* 0x0000e400ff027b82 */ /* 0x000e220000000a00 */
[----:B------:R-:W-:-:S07]  /*01b0*/  VIADD R12, R5, 0xffffffff ;  /* 0xffffffff050c7836 */ /* 0x000fce0000000000 */
[----:B------:R-:W1:Y:S08]  /*01c0*/  LDC R20, c[0x0][0x360] ;  /* 0x0000d800ff147b82 */ /* 0x000e700000000800 */
[----:B------:R-:W2:Y:S08]  /*01d0*/  LDC.64 R14, c[0x0][0x358] ;  /* 0x0000d600ff0e7b82 */ /* 0x000eb00000000a00 */
[----:B------:R-:W3:Y:S01]  /*01e0*/  LDC R19, c[0x0][0x370] ;  /* 0x0000dc00ff137b82 */ /* 0x000ee20000000800 */
[----:B0-----:R-:W-:-:S07]  /*01f0*/  IMAD.IADD R18, R3, 0x1, R2 ;  /* 0x0000000103127824 */ /* 0x001fce00078e0202 */
.L_x_27:
[----:B0-----:R-:W0:Y:S01]  /*0200*/  LDCU UR4, c[0x0][0x3a4] ;  /* 0x00007480ff0477ac */ /* 0x001e220008000800 */
[----:B------:R-:W-:Y:S01]  /*0210*/  IADD3 R13, PT, PT, R16, 0x1, R17 ;  /* 0x00000001100d7810 */ /* 0x000fe20007ffe011 */
[----:B------:R-:W-:Y:S01]  /*0220*/  BSSY.RECONVERGENT B0, `(.L_x_21) ;  /* 0x0000066000007945 */ /* 0x000fe20003800200 */
[----:B0-----:R-:W-:-:S05]  /*0230*/  IMAD.U32 R0, RZ, RZ, UR4 ;  /* 0x00000004ff007e24 */ /* 0x001fca000f8e00ff */
[----:B------:R-:W-:-:S13]  /*0240*/  ISETP.GE.AND P0, PT, R13, R0, PT ;  /* 0x000000000d00720c */ /* 0x000fda0003f06270 */
[----:B------:R-:W-:Y:S05]  /*0250*/  @P0 BRA `(.L_x_22) ;  /* 0x0000000400880947 */ /* 0x000fea0003800000 */
[----:B------:R-:W0:Y:S01]  /*0260*/  LDC.64 R2, c[0x0][0x380] ;  /* 0x0000e000ff027b82 */ /* 0x000e220000000a00 */
[----:B------:R-:W4:Y:S02]  /*0270*/  LDCU UR4, c[0x0][0x3a0] ;  /* 0x00007400ff0477ac */ /* 0x000f240008000800 */
[C---:B----4-:R-:W-:Y:S02]  /*0280*/  VIADD R11, R16.reuse, UR4 ;  /* 0x00000004100b7c36 */ /* 0x050fe40008000000 */
[----:B0-----:R-:W-:-:S07]  /*0290*/  IMAD.WIDE R2, R16, 0x4, R2 ;  /* 0x0000000410027825 */ /* 0x001fce00078e0202 */
.L_x_26:
[----:B0-----:R-:W0:Y:S01]  /*02a0*/  LDC.64 R4, c[0x0][0x380] ;  /* 0x0000e000ff047b82 */ /* 0x001e220000000a00 */
[C---:B--2---:R-:W-:Y:S01]  /*02b0*/  R2UR UR6, R14.reuse ;  /* 0x000000000e0672ca */ /* 0x044fe200000e0000 */
[----:B------:R-:W2:Y:S01]  /*02c0*/  LDCU UR4, c[0x0][0x3a8] ;  /* 0x00007500ff0477ac */ /* 0x000ea20008000800 */
[C---:B------:R-:W-:Y:S02]  /*02d0*/  R2UR UR7, R15.reuse ;  /* 0x000000000f0772ca */ /* 0x040fe400000e0000 */
[----:B------:R-:W-:Y:S02]  /*02e0*/  R2UR UR10, R14 ;  /* 0x000000000e0a72ca */ /* 0x000fe400000e0000 */
[----:B------:R-:W-:Y:S02]  /*02f0*/  R2UR UR11, R15 ;  /* 0x000000000f0b72ca */ /* 0x000fe400000e0000 */
[----:B------:R-:W-:-:S07]  /*0300*/  ISETP.NE.AND P0, PT, R13, R12, PT ;  /* 0x0000000c0d00720c */ /* 0x000fce0003f05270 */
[----:B------:R-:W4:Y:S04]  /*0310*/  LDG.E R23, desc[UR6][R2.64+0x4] ;  /* 0x0000040602177981 */ /* 0x000f28000c1e1900 */
[----:B------:R-:W4:Y:S02]  /*0320*/  LDG.E R22, desc[UR10][R2.64] ;  /* 0x0000000a02167981 */ /* 0x000f24000c1e1900 */
[----:B------:R-:W-:Y:S02]  /*0330*/  @P0 R2UR UR8, R14 ;  /* 0x000000000e0802ca */ /* 0x000fe400000e0000 */
[----:B------:R-:W-:Y:S01]  /*0340*/  @P0 R2UR UR9, R15 ;  /* 0x000000000f0902ca */ /* 0x000fe200000e0000 */
[----:B0-----:R-:W-:Y:S01]  /*0350*/  IMAD.WIDE R4, R13, 0x4, R4 ;  /* 0x000000040d047825 */ /* 0x001fe200078e0204 */
[----:B--2---:R-:W-:-:S11]  /*0360*/  MOV R21, UR4 ;  /* 0x0000000400157c02 */ /* 0x004fd60008000f00 */
[----:B------:R-:W2:Y:S01]  /*0370*/  @P0 LDG.E R21, desc[UR8][R4.64+0x4] ;  /* 0x0000040804150981 */ /* 0x000ea2000c1e1900 */
[----:B------:R-:W-:Y:S01]  /*0380*/  BSSY.RECONVERGENT B1, `(.L_x_23) ;  /* 0x000002c000017945 */ /* 0x000fe20003800200 */
[----:B------:R-:W-:Y:S02]  /*0390*/  IMAD.MOV.U32 R10, RZ, RZ, RZ ;  /* 0x000000ffff0a7224 */ /* 0x000fe400078e00ff */
[----:B------:R-:W-:Y:S01]  /*03a0*/  IMAD.MOV.U32 R0, RZ, RZ, R18 ;  /* 0x000000ffff007224 */ /* 0x000fe200078e0012 */
[C---:B----4-:R-:W-:Y:S01]  /*03b0*/  ISETP.GT.AND P0, PT, R23.reuse, R22, PT ;  /* 0x000000161700720c */ /* 0x050fe20003f04270 */
[----:B------:R-:W-:Y:S02]  /*03c0*/  VIADD R23, R23, 0xffffffff ;  /* 0xffffffff17177836 */ /* 0x000fe40000000000 */
[----:B--2---:R-:W-:-:S10]  /*03d0*/  VIADD R21, R21, 0xffffffff ;  /* 0xffffffff15157836 */ /* 0x004fd40000000000 */
[----:B------:R-:W-:Y:S05]  /*03e0*/  @!P0 BRA `(.L_x_24) ;  /* 0x0000000000948947 */ /* 0x000fea0003800000 */
[----:B------:R-:W-:Y:S01]  /*03f0*/  R2UR UR4, R14 ;  /* 0x000000000e0472ca */ /* 0x000fe200000e0000 */
[----:B------:R-:W0:Y:S01]  /*0400*/  LDC.64 R6, c[0x0][0x388] ;  /* 0x0000e200ff067b82 */ /* 0x000e220000000a00 */
[----:B------:R-:W-:-:S13]  /*0410*/  R2UR UR5, R15 ;  /* 0x000000000f0572ca */ /* 0x000fda00000e0000 */
[----:B------:R2:W5:Y:S01]  /*0420*/  LDG.E R24, desc[UR4][R4.64] ;  /* 0x0000000404187981 */ /* 0x000562000c1e1900 */
[----:B------:R-:W-:Y:S02]  /*0430*/  IMAD.MOV.U32 R25, RZ, RZ, R23 ;  /* 0x000000ffff197224 */ /* 0x000fe400078e0017 */
[----:B------:R-:W-:Y:S02]  /*0440*/  IMAD.MOV.U32 R10, RZ, RZ, RZ ;  /* 0x000000ffff0a7224 */ /* 0x000fe400078e00ff */
[----:B------:R-:W-:-:S07]  /*0450*/  IMAD.MOV.U32 R0, RZ, RZ, R18 ;  /* 0x000000ffff007224 */ /* 0x000fce00078e0012 */
.L_x_25:
[----:B-----5:R-:W-:Y:S02]  /*0460*/  ISETP.GE.AND P0, PT, R21, R24, PT ;  /* 0x000000181500720c */ /* 0x020fe40003f06270 */
[----:B------:R-:W-:-:S11]  /*0470*/  MOV R23, R25 ;  /* 0x0000001900177202 */ /* 0x000fd60000000f00 */
[----:B------:R-:W-:Y:S05]  /*0480*/  @!P0 BRA `(.L_x_24) ;  /* 0x00000000006c8947 */ /* 0x000fea0003800000 */
[----:B------:R-:W-:Y:S01]  /*0490*/  R2UR UR4, R14 ;  /* 0x000000000e0472ca */ /* 0x000fe200000e0000 */
[----:B0-----:R-:W-:Y:S01]  /*04a0*/  IMAD.WIDE R8, R25, 0x4, R6 ;  /* 0x0000000419087825 */ /* 0x001fe200078e0206 */
[----:B------:R-:W-:-:S13]  /*04b0*/  R2UR UR5, R15 ;  /* 0x000000000f0572ca */ /* 0x000fda00000e0000 */
[----:B------:R-:W4:Y:S01]  /*04c0*/  LDG.E R27, desc[UR4][R8.64] ;  /* 0x00000004081b7981 */ /* 0x000f22000c1e1900 */
[----:B------:R-:W-:Y:S01]  /*04d0*/  IMAD.MOV.U32 R23, RZ, RZ, -0x1 ;  /* 0xffffffffff177424 */ /* 0x000fe200078e00ff */
[----:B----4-:R-:W-:-:S13]  /*04e0*/  ISETP.GT.AND P0, PT, R27, R11, PT ;  /* 0x0000000b1b00720c */ /* 0x010fda0003f04270 */
[----:B------:R-:W-:Y:S05]  /*04f0*/  @!P0 BRA `(.L_x_24) ;  /* 0x0000000000508947 */ /* 0x000fea0003800000 */
[----:B------:R-:W-:Y:S01]  /*0500*/  R2UR UR4, R14 ;  /* 0x000000000e0472ca */ /* 0x000fe200000e0000 */
[----:B------:R-:W-:Y:S01]  /*0510*/  IMAD.WIDE R8, R21, 0x4, R6 ;  /* 0x0000000415087825 */ /* 0x000fe200078e0206 */
[----:B------:R-:W-:-:S13]  /*0520*/  R2UR UR5, R15 ;  /* 0x000000000f0572ca */ /* 0x000fda00000e0000 */
[----:B------:R-:W4:Y:S01]  /*0530*/  LDG.E R8, desc[UR4][R8.64] ;  /* 0x0000000408087981 */ /* 0x000f22000c1e1900 */
[----:B------:R-:W-:Y:S02]  /*0540*/  VIADD R23, R25, 0xffffffff ;  /* 0xffffffff19177836 */ /* 0x000fe40000000000 */
[----:B------:R-:W-:Y:S02]  /*0550*/  VIADD R26, R21, 0xffffffff ;  /* 0xffffffff151a7836 */ /* 0x000fe40000000000 */
[----:B------:R-:W-:Y:S01]  /*0560*/  VIADD R28, R10, 0x1 ;  /* 0x000000010a1c7836 */ /* 0x000fe20000000000 */
[CC--:B----4-:R-:W-:Y:S02]  /*0570*/  ISETP.GE.AND P0, PT, R27.reuse, R8.reuse, PT ;  /* 0x000000081b00720c */ /* 0x0d0fe40003f06270 */
[CC--:B------:R-:W-:Y:S02]  /*0580*/  ISETP.GE.AND P1, PT, R27.reuse, R8.reuse, PT ;  /* 0x000000081b00720c */ /* 0x0c0fe40003f26270 */
[----:B------:R-:W-:-:S04]  /*0590*/  VIMNMX R27, PT, PT, R27, R8, !PT ;  /* 0x000000081b1b7248 */ /* 0x000fc80007fe0100 */
[----:B------:R-:W-:Y:S02]  /*05a0*/  ISETP.NE.AND P2, PT, R27, R0, PT ;  /* 0x000000001b00720c */ /* 0x000fe40003f45270 */
[----:B------:R-:W-:-:S03]  /*05b0*/  MOV R0, R27 ;  /* 0x0000001b00007202 */ /* 0x000fc60000000f00 */
[----:B------:R-:W-:Y:S02]  /*05c0*/  @!P0 IMAD.MOV R23, RZ, RZ, R25 ;  /* 0x000000ffff178224 */ /* 0x000fe400078e0219 */
[----:B------:R-:W-:Y:S02]  /*05d0*/  @P1 IMAD.MOV R26, RZ, RZ, R21 ;  /* 0x000000ffff1a1224 */ /* 0x000fe400078e0215 */
[----:B------:R-:W-:Y:S01]  /*05e0*/  IMAD.MOV.U32 R25, RZ, RZ, R23 ;  /* 0x000000ffff197224 */ /* 0x000fe200078e0017 */
[----:B------:R-:W-:Y:S01]  /*05f0*/  ISETP.GE.AND P0, PT, R23, R22, PT ;  /* 0x000000161700720c */ /* 0x000fe20003f06270 */
[----:B------:R-:W-:Y:S02]  /*0600*/  IMAD.MOV.U32 R21, RZ, RZ, R26 ;  /* 0x000000ffff157224 */ /* 0x000fe400078e001a */
[----:B------:R-:W-:-:S04]  /*0610*/  @P2 IMAD.MOV R28, RZ, RZ, R10 ;  /* 0x000000ffff1c2224 */ /* 0x000fc800078e020a */
[----:B------:R-:W-:-:S06]  /*0620*/  IMAD.MOV.U32 R10, RZ, RZ, R28 ;  /* 0x000000ffff0a7224 */ /* 0x000fcc00078e001c */
[----:B------:R-:W-:Y:S05]  /*0630*/  @P0 BRA `(.L_x_25) ;  /* 0xfffffffc00880947 */ /* 0x000fea000383ffff */
.L_x_24:
[----:B------:R-:W-:Y:S05]  /*0640*/  BSYNC.RECONVERGENT B1 ;  /* 0x0000000000017941 */ /* 0x000fea0003800200 */
.L_x_23:
[----:B------:R-:W-:Y:S02]  /*0650*/  R2UR UR4, R14 ;  /* 0x000000000e0472ca */ /* 0x000fe400000e0000 */
[----:B------:R-:W-:-:S13]  /*0660*/  R2UR UR5, R15 ;  /* 0x000000000f0572ca */ /* 0x000fda00000e0000 */
[----:B--2---:R-:W2:Y:S01]  /*0670*/  LDG.E R4, desc[UR4][R4.64] ;  /* 0x0000000404047981 */ /* 0x004ea2000c1e1900 */
[----:B------:R-:W-:-:S13]  /*0680*/  ISETP.GE.AND P0, PT, R23, R22, PT ;  /* 0x000000161700720c */ /* 0x000fda0003f06270 */
[----:B------:R-:W4:Y:S01]  /*0690*/  @!P0 LDC.64 R8, c[0x0][0x388] ;  /* 0x0000e200ff088b82 */ /* 0x000f220000000a00 */
[----:B------:R-:W-:Y:S02]  /*06a0*/  @!P0 R2UR UR4, R14 ;  /* 0x000000000e0482ca */ /* 0x000fe400000e0000 */
[----:B------:R-:W-:Y:S01]  /*06b0*/  @!P0 R2UR UR5, R15 ;  /* 0x000000000f0582ca */ /* 0x000fe200000e0000 */
[----:B----4-:R-:W-:-:S12]  /*06c0*/  @!P0 IMAD.WIDE R8, R21, 0x4, R8 ;  /* 0x0000000415088825 */ /* 0x010fd800078e0208 */
[----:B------:R-:W4:Y:S01]  /*06d0*/  @!P0 LDG.E R9, desc[UR4][R8.64] ;  /* 0x0000000408098981 */ /* 0x000f22000c1e1900 */
[----:B------:R-:W5:Y:S01]  /*06e0*/  LDCU UR4, c[0x0][0x3a4] ;  /* 0x00007480ff0477ac */ /* 0x000f620008000800 */
[----:B--2---:R-:W-:Y:S02]  /*06f0*/  ISETP.GE.AND P1, PT, R21, R4, PT ;  /* 0x000000041500720c */ /* 0x004fe40003f26270 */
[----:B------:R-:W2:Y:S11]  /*0700*/  LDC.64 R4, c[0x0][0x398] ;  /* 0x0000e600ff047b82 */ /* 0x000eb60000000a00 */
[----:B0-----:R-:W0:Y:S01]  /*0710*/  @!P1 LDC.64 R6, c[0x0][0x388] ;  /* 0x0000e200ff069b82 */ /* 0x001e220000000a00 */
[----:B------:R-:W-:-:S02]  /*0720*/  @!P1 R2UR UR6, R14 ;  /* 0x000000000e0692ca */ /* 0x000fc400000e0000 */
[----:B------:R-:W-:Y:S01]  /*0730*/  @!P1 R2UR UR7, R15 ;  /* 0x000000000f0792ca */ /* 0x000fe200000e0000 */
[----:B0-----:R-:W-:-:S12]  /*0740*/  @!P1 IMAD.WIDE R6, R23, 0x4, R6 ;  /* 0x0000000417069825 */ /* 0x001fd800078e0206 */
[----:B------:R0:W3:Y:S01]  /*0750*/  @!P1 LDG.E R7, desc[UR6][R6.64] ;  /* 0x0000000606079981 */ /* 0x0000e2000c1e1900 */
[----:B----4-:R-:W-:Y:S01]  /*0760*/  ISETP.NE.AND P2, PT, R9, R0, !P0 ;  /* 0x000000000900720c */ /* 0x010fe20004745270 */
[----:B------:R-:W-:-:S04]  /*0770*/  IMAD.MOV.U32 R21, RZ, RZ, R10 ;  /* 0x000000ffff157224 */ /* 0x000fc800078e000a */
[----:B------:R-:W-:Y:S01]  /*0780*/  @!P0 VIADD R10, R21, 0x1 ;  /* 0x00000001150a8836 */ /* 0x000fe20000000000 */
[----:B------:R-:W-:-:S07]  /*0790*/  R2UR UR5, R15 ;  /* 0x000000000f0572ca */ /* 0x000fce00000e0000 */
[----:B------:R-:W-:-:S04]  /*07a0*/  @P2 IMAD.MOV R10, RZ, RZ, R21 ;  /* 0x000000ffff0a2224 */ /* 0x000fc800078e0215 */
[----:B------:R-:W-:-:S04]  /*07b0*/  @!P0 IMAD.MOV.U32 R21, RZ, RZ, R10 ;  /* 0x000000ffff158224 */ /* 0x000fc800078e000a */
[----:B0-----:R-:W-:Y:S01]  /*07c0*/  @!P1 VIADD R6, R21, 0x1 ;  /* 0x0000000115069836 */ /* 0x001fe20000000000 */
[----:B---3--:R-:W-:Y:S02]  /*07d0*/  ISETP.NE.AND P3, PT, R7, R0, !P1 ;  /* 0x000000000700720c */ /* 0x008fe40004f65270 */
[----:B-----5:R-:W-:-:S05]  /*07e0*/  MOV R0, UR4 ;  /* 0x0000000400007c02 */ /* 0x020fca0008000f00 */
[--C-:B------:R-:W-:Y:S02]  /*07f0*/  IMAD R7, R16, R0, R13.reuse ;  /* 0x0000000010077224 */ /* 0x100fe400078e020d */
[----:B-1----:R-:W-:Y:S01]  /*0800*/  IMAD.IADD R13, R20, 0x1, R13 ;  /* 0x00000001140d7824 */ /* 0x002fe200078e020d */
[----:B------:R-:W-:-:S04]  /*0810*/  R2UR UR4, R14 ;  /* 0x000000000e0472ca */ /* 0x000fc800000e0000 */
[----:B------:R-:W-:Y:S01]  /*0820*/  ISETP.GE.AND P0, PT, R13, R0, PT ;  /* 0x000000000d00720c */ /* 0x000fe20003f06270 */
[----:B------:R-:W-:Y:S02]  /*0830*/  @P3 IMAD.MOV R6, RZ, RZ, R21 ;  /* 0x000000ffff063224 */ /* 0x000fe400078e0215 */
[----:B--2---:R-:W-:-:S04]  /*0840*/  IMAD.WIDE R4, R7, 0x4, R4 ;  /* 0x0000000407047825 */ /* 0x004fc800078e0204 */
[----:B------:R-:W-:-:S05]  /*0850*/  @!P1 IMAD.MOV.U32 R21, RZ, RZ, R6 ;  /* 0x000000ffff159224 */ /* 0x000fca00078e0006 */
[----:B------:R0:W-:Y:S01]  /*0860*/  STG.E desc[UR4][R4.64], R21 ;  /* 0x0000001504007986 */ /* 0x0001e2000c101904 */
[----:B------:R-:W-:Y:S05]  /*0870*/  @!P0 BRA `(.L_x_26) ;  /* 0xfffffff800888947 */ /* 0x000fea000383ffff */
.L_x_22:
[----:B------:R-:W-:Y:S05]  /*0880*/  BSYNC.RECONVERGENT B0 ;  /* 0x0000000000007941 */ /* 0x000fea0003800200 */
.L_x_21:
[----:B---3--:R-:W-:-:S05]  /*0890*/  IMAD.IADD R16, R19, 0x1, R16 ;  /* 0x0000000113107824 */ /* 0x008fca00078e0210 */
[----:B------:R-:W-:-:S13]  /*08a0*/  ISETP.GE.AND P0, PT, R16, R0, PT ;  /* 0x000000001000720c */ /* 0x000fda0003f06270 */
[----:B------:R-:W-:Y:S05]  /*08b0*/  @!P0 BRA `(.L_x_27) ;  /* 0xfffffff800508947 */ /* 0x000fea000383ffff */
.L_x_20:
[----:B------:R-:W-:Y:S05]  /*08c0*/  WARPSYNC.ALL ;  /* 0x0000000000007948 */ /* 0x000fea0003800000 */
[----:B------:R-:W-:Y:S06]  /*08d0*/  BAR.SYNC.DEFER_BLOCKING 0x0 ;  /* 0x0000000000007b1d */ /* 0x000fec0000010000 */
[----:B------:R-:W-:Y:S05]  /*08e0*/  EXIT ;  /* 0x000000000000794d */ /* 0x000fea0003800000 */
.L_x_28:
        /* <DEDUP_REMOVED lines=9> */
.L_x_40:


//--------------------- .text._Z17test_PairCountingiiPiS_iiiiiPj --------------------------
	.section	.text._Z17test_PairCountingiiPiS_iiiiiPj,"ax",@progbits
	.align	128
        .global         _Z17test_PairCountingiiPiS_iiiiiPj
        .type           _Z17test_PairCountingiiPiS_iiiiiPj,@function
        .size           _Z17test_PairCountingiiPiS_iiiiiPj,(.L_x_41 - _Z17test_PairCountingiiPiS_iiiiiPj)
        .other          _Z17test_PairCountingiiPiS_iiiiiPj,@"STO_CUDA_ENTRY STV_DEFAULT"
_Z17test_PairCountingiiPiS_iiiiiPj:
.text._Z17test_PairCountingiiPiS_iiiiiPj:
[----:B------:R-:W-:Y:S08]  /*0000*/  LDC R1, c[0x0][0x37c] ;  /* 0x0000df00ff017b82 */ /* 0x000ff00000000800 */
[----:B------:R-:W0:Y:S01]  /*0010*/  LDC R0, c[0x0][0x3a0] ;  /* 0x0000e800ff007b82 */ /* 0x000e220000000800 */
[----:B------:R-:W1:Y:S01]  /*0020*/  LDCU UR4, c[0x0][0x39c] ;  /* 0x00007380ff0477ac */ /* 0x000e620008000800 */
[----:B------:R-:W2:Y:S06]  /*0030*/  LDCU.64 UR6, c[0x0][0x358] ;  /* 0x00006b00ff0677ac */ /* 0x000eac0008000a00 */
[----:B------:R-:W3:Y:S01]  /*0040*/  LDC.64 R10, c[0x0][0x380] ;  /* 0x0000e000ff0a7b82 */ /* 0x000ee20000000a00 */
[----:B------:R-:W4:Y:S07]  /*0050*/  LDCU UR5, c[0x0][0x3a4] ;  /* 0x00007480ff0577ac */ /* 0x000f2e0008000800 */
[----:B------:R-:W5:Y:S01]  /*0060*/  LDC.64 R2, c[0x0][0x388] ;  /* 0x0000e200ff027b82 */ /* 0x000f620000000a00 */
[----:B-1----:R-:W-:Y:S01]  /*0070*/  IMAD.U32 R5, RZ, RZ, UR4 ;  /* 0x00000004ff057e24 */ /* 0x002fe2000f8e00ff */
[----:B------:R-:W4:Y:S01]  /*0080*/  LDCU UR4, c[0x0][0x3a8] ;  /* 0x00007500ff0477ac */ /* 0x000f220008000800 */
[----:B0-----:R-:W-:-:S05]  /*0090*/  VIADD R0, R0, 0xffffffff ;  /* 0xffffffff00007836 */ /* 0x001fca0000000000 */
[----:B---3--:R-:W-:-:S13]  /*00a0*/  ISETP.NE.AND P0, PT, R0, R11, PT ;  /* 0x0000000b0000720c */ /* 0x008fda0003f05270 */
[----:B-----5:R-:W-:-:S04]  /*00b0*/  @P0 IMAD.WIDE R6, R11, 0x4, R2 ;  /* 0x000000040b060825 */ /* 0x020fc800078e0202 */
[----:B------:R-:W-:Y:S01]  /*00c0*/  IMAD.WIDE R2, R10, 0x4, R2 ;  /* 0x000000040a027825 */ /* 0x000fe200078e0202 */
[----:B--2---:R-:W2:Y:S05]  /*00d0*/  @P0 LDG.E R5, desc[UR6][R6.64+0x4] ;  /* 0x0000040606050981 */ /* 0x004eaa000c1e1900 */
[----:B------:R-:W2:Y:S01]  /*00e0*/  LDG.E R2, desc[UR6][R2.64+0x4] ;  /* 0x0000040602027981 */ /* 0x000ea2000c1e1900 */
[----:B----4-:R-:W-:Y:S01]  /*00f0*/  UIADD3 UR4, UPT, UPT, UR4, UR5, URZ ;  /* 0x0000000504047290 */ /* 0x010fe2000fffe0ff */
[----:B--2---:R-:W-:-:S04]  /*0100*/  VIMNMX R0, PT, PT, R2, R5, PT ;  /* 0x0000000502007248 */ /* 0x004fc80003fe0100 */
[----:B------:R-:W-:Y:S01]  /*0110*/  ISETP.GE.AND P0, PT, R0, 0x1, PT ;  /* 0x000000010000780c */ /* 0x000fe20003f06270 */
[----:B------:R-:W-:Y:S01]  /*0120*/  IMAD.U32 R0, RZ, RZ, UR4 ;  /* 0x00000004ff007e24 */ /* 0x000fe2000f8e00ff */
[----:B------:R-:W-:Y:S01]  /*0130*/  IADD3 R4, PT, PT, R2, -0x1, RZ ;  /* 0xffffffff02047810 */ /* 0x000fe20007ffe0ff */
[----:B------:R-:W-:-:S10]  /*0140*/  VIADD R5, R5, 0xffffffff ;  /* 0xffffffff05057836 */ /* 0x000fd40000000000 */
[----:B------:R-:W-:Y:S05]  /*0150*/  @!P0 BRA `(.L_x_29) ;  /* 0x0000000000848947 */ /* 0x000fea0003800000 */
[----:B------:R-:W0:Y:S01]  /*0160*/  LDC.64 R2, c[0x0][0x390] ;  /* 0x0000e400ff027b82 */ /* 0x000e220000000a00 */
[----:B------:R-:W1:Y:S02]  /*0170*/  LDCU UR4, c[0x0][0x398] ;  /* 0x00007300ff0477ac */ /* 0x000e640008000800 */
[----:B-1----:R-:W-:-:S07]  /*0180*/  VIADD R10, R10, UR4 ;  /* 0x000000040a0a7c36 */ /* 0x002fce0008000000 */
.L_x_35:
[----:B0-----:R-:W-:-:S05]  /*0190*/  IMAD.WIDE.U32 R8, R4, 0x4, R2 ;  /* 0x0000000404087825 */ /* 0x001fca00078e0002 */
[----:B------:R-:W2:Y:S02]  /*01a0*/  LDG.E R11, desc[UR6][R8.64] ;  /* 0x00000006080b7981 */ /* 0x000ea4000c1e1900 */
[----:B--2---:R-:W-:-:S13]  /*01b0*/  ISETP.GT.AND P0, PT, R11, R10, PT ;  /* 0x0000000a0b00720c */ /* 0x004fda0003f04270 */
[----:B------:R-:W-:Y:S05]  /*01c0*/  @!P0 BRA `(.L_x_30) ;  /* 0x0000000000708947 */ /* 0x000fea0003800000 */
[----:B------:R-:W-:-:S05]  /*01d0*/  IMAD.WIDE.U32 R6, R5, 0x4, R2 ;  /* 0x0000000405067825 */ /* 0x000fca00078e0002 */
[----:B------:R-:W2:Y:S02]  /*01e0*/  LDG.E R12, desc[UR6][R6.64] ;  /* 0x00000006060c7981 */ /* 0x000ea4000c1e1900 */
[----:B--2---:R-:W-:-:S13]  /*01f0*/  ISETP.GE.AND P0, PT, R11, R12, PT ;  /* 0x0000000c0b00720c */ /* 0x004fda0003f06270 */
[----:B------:R-:W-:Y:S05]  /*0200*/  @!P0 BRA `(.L_x_31) ;  /* 0x0000000000288947 */ /* 0x000fea0003800000 */
[----:B------:R-:W-:-:S13]  /*0210*/  ISETP.NE.AND P0, PT, R11, R0, PT ;  /* 0x000000000b00720c */ /* 0x000fda0003f05270 */
[----:B------:R-:W-:Y:S05]  /*0220*/  @P0 BRA `(.L_x_32) ;  /* 0x0000000000140947 */ /* 0x000fea0003800000 */
[----:B------:R-:W0:Y:S02]  /*0230*/  LDC.64 R6, c[0x0][0x3b0] ;  /* 0x0000ec00ff067b82 */ /* 0x000e240000000a00 */
[----:B0-----:R-:W2:Y:S02]  /*0240*/  LDG.E R0, desc[UR6][R6.64] ;  /* 0x0000000606007981 */ /* 0x001ea4000c1e1900 */
[----:B--2---:R-:W-:-:S05]  /*0250*/  IADD3 R13, PT, PT, R0, 0x1, RZ ;  /* 0x00000001000d7810 */ /* 0x004fca0007ffe0ff */
[----:B------:R0:W-:Y:S04]  /*0260*/  STG.E desc[UR6][R6.64], R13 ;  /* 0x0000000d06007986 */ /* 0x0001e8000c101906 */
[----:B------:R0:W5:Y:S02]  /*0270*/  LDG.E R11, desc[UR6][R8.64] ;  /* 0x00000006080b7981 */ /* 0x000164000c1e1900 */
.L_x_32:
[----:B------:R-:W-:Y:S02]  /*0280*/  VIADD R4, R4, 0xffffffff ;  /* 0xffffffff04047836 */ /* 0x000fe40000000000 */
[----:B-----5:R-:W-:Y:S01]  /*0290*/  IMAD.MOV.U32 R0, RZ, RZ, R11 ;  /* 0x000000ffff007224 */ /* 0x020fe200078e000b */
[----:B------:R-:W-:Y:S06]  /*02a0*/  BRA `(.L_x_33) ;  /* 0x0000000000247947 */ /* 0x000fec0003800000 */
.L_x_31:
[----:B------:R-:W-:-:S13]  /*02b0*/  ISETP.NE.AND P0, PT, R12, R0, PT ;  /* 0x000000000c00720c */ /* 0x000fda0003f05270 */
[----:B------:R-:W-:Y:S05]  /*02c0*/  @P0 BRA `(.L_x_34) ;  /* 0x0000000000140947 */ /* 0x000fea0003800000 */
[----:B------:R-:W0:Y:S02]  /*02d0*/  LDC.64 R8, c[0x0][0x3b0] ;  /* 0x0000ec00ff087b82 */ /* 0x000e240000000a00 */
[----:B0-----:R-:W2:Y:S02]  /*02e0*/  LDG.E R11, desc[UR6][R8.64] ;  /* 0x00000006080b7981 */ /* 0x001ea4000c1e1900 */
[----:B--2---:R-:W-:-:S05]  /*02f0*/  IADD3 R11, PT, PT, R11, 0x1, RZ ;  /* 0x000000010b0b7810 */ /* 0x004fca0007ffe0ff */
[----:B------:R0:W-:Y:S04]  /*0300*/  STG.E desc[UR6][R8.64], R11 ;  /* 0x0000000b08007986 */ /* 0x0001e8000c101906 */
[----:B------:R0:W5:Y:S02]  /*0310*/  LDG.E R12, desc[UR6][R6.64] ;  /* 0x00000006060c7981 */ /* 0x000164000c1e1900 */
.L_x_34:
[----:B------:R-:W-:Y:S02]  /*0320*/  VIADD R5, R5, 0xffffffff ;  /* 0xffffffff05057836 */ /* 0x000fe40000000000 */
[----:B-----5:R-:W-:-:S07]  /*0330*/  IMAD.MOV.U32 R0, RZ, RZ, R12 ;  /* 0x000000ffff007224 */ /* 0x020fce00078e000c */
.L_x_33:
[----:B0-----:R-:W-:-:S04]  /*0340*/  LOP3.LUT R6, R4, R5, RZ, 0xfc, !PT ;  /* 0x0000000504067212 */ /* 0x001fc800078efcff */
[----:B------:R-:W-:-:S13]  /*0350*/  ISETP.GT.AND P0, PT, R6, -0x1, PT ;  /* 0xffffffff0600780c */ /* 0x000fda0003f04270 */
[----:B------:R-:W-:Y:S05]  /*0360*/  @P0 BRA `(.L_x_35) ;  /* 0xfffffffc00880947 */ /* 0x000fea000383ffff */
.L_x_29:
[----:B------:R-:W-:-:S13]  /*0370*/  ISETP.NE.AND P0, PT, R4, -0x1, PT ;  /* 0xffffffff0400780c */ /* 0x000fda0003f05270 */
[----:B------:R-:W-:Y:S05]  /*0380*/  @P0 BRA `(.L_x_36) ;  /* 0x0000000000280947 */ /* 0x000fea0003800000 */
.L_x_30:
[----:B------:R-:W0:Y:S02]  /*0390*/  LDC.64 R2, c[0x0][0x390] ;  /* 0x0000e400ff027b82 */ /* 0x000e240000000a00 */
[----:B0-----:R-:W-:-:S06]  /*03a0*/  IMAD.WIDE R2, R5, 0x4, R2 ;  /* 0x0000000405027825 */ /* 0x001fcc00078e0202 */
[----:B------:R-:W2:Y:S01]  /*03b0*/  LDG.E R3, desc[UR6][R2.64] ;  /* 0x0000000602037981 */ /* 0x000ea2000c1e1900 */
[----:B------:R-:W-:Y:S02]  /*03c0*/  MOV R4, 0xffffffff ;  /* 0xffffffff00047802 */ /* 0x000fe40000000f00 */
[----:B--2---:R-:W-:-:S13]  /*03d0*/  ISETP.NE.AND P0, PT, R3, R0, PT ;  /* 0x000000000300720c */ /* 0x004fda0003f05270 */
[----:B------:R-:W-:Y:S05]  /*03e0*/  @P0 BRA `(.L_x_36) ;  /* 0x0000000000100947 */ /* 0x000fea0003800000 */
[----:B------:R-:W0:Y:S02]  /*03f0*/  LDC.64 R2, c[0x0][0x3b0] ;  /* 0x0000ec00ff027b82 */ /* 0x000e240000000a00 */
[----:B0-----:R-:W2:Y:S02]  /*0400*/  LDG.E R7, desc[UR6][R2.64] ;  /* 0x0000000602077981 */ /* 0x001ea4000c1e1900 */
[----:B--2---:R-:W-:-:S05]  /*0410*/  VIADD R7, R7, 0x1 ;  /* 0x0000000107077836 */ /* 0x004fca0000000000 */
[----:B------:R0:W-:Y:S02]  /*0420*/  STG.E desc[UR6][R2.64], R7 ;  /* 0x0000000702007986 */ /* 0x0001e4000c101906 */
.L_x_36:
[----:B------:R-:W-:-:S13]  /*0430*/  ISETP.NE.AND P0, PT, R5, -0x1, PT ;  /* 0xffffffff0500780c */ /* 0x000fda0003f05270 */
[----:B------:R-:W-:Y:S05]  /*0440*/  @P0 EXIT ;  /* 0x000000000000094d */ /* 0x000fea0003800000 */
[----:B0-----:R-:W0:Y:S02]  /*0450*/  LDC.64 R2, c[0x0][0x390] ;  /* 0x0000e400ff027b82 */ /* 0x001e240000000a00 */
[----:B0-----:R-:W-:-:S06]  /*0460*/  IMAD.WIDE R2, R4, 0x4, R2 ;  /* 0x0000000404027825 */ /* 0x001fcc00078e0202 */
[----:B------:R-:W2:Y:S02]  /*0470*/  LDG.E R3, desc[UR6][R2.64] ;  /* 0x0000000602037981 */ /* 0x000ea4000c1e1900 */
[----:B--2---:R-:W-:-:S13]  /*0480*/  ISETP.NE.AND P0, PT, R3, R0, PT ;  /* 0x000000000300720c */ /* 0x004fda0003f05270 */
[----:B------:R-:W-:Y:S05]  /*0490*/  @P0 EXIT ;  /* 0x000000000000094d */ /* 0x000fea0003800000 */
[----:B------:R-:W0:Y:S02]  /*04a0*/  LDC.64 R2, c[0x0][0x3b0] ;  /* 0x0000ec00ff027b82 */ /* 0x000e240000000a00 */
[----:B0-----:R-:W2:Y:S02]  /*04b0*/  LDG.E R5, desc[UR6][R2.64] ;  /* 0x0000000602057981 */ /* 0x001ea4000c1e1900 */
[----:B--2---:R-:W-:-:S05]  /*04c0*/  IADD3 R5, PT, PT, R5, 0x1, RZ ;  /* 0x0000000105057810 */ /* 0x004fca0007ffe0ff */
[----:B------:R-:W-:Y:S01]  /*04d0*/  STG.E desc[UR6][R2.64], R5 ;  /* 0x0000000502007986 */ /* 0x000fe2000c101906 */
[----:B------:R-:W-:Y:S05]  /*04e0*/  EXIT ;  /* 0x000000000000794d */ /* 0x000fea0003800000 */
.L_x_37:
        /* <DEDUP_REMOVED lines=9> */
.L_x_41:


//--------------------- .nv.global.init           --------------------------
	.section	.nv.global.init,"aw",@progbits
.nv.global.init:
	.type		$str,@object
	.size		$str,($str$1 - $str)
$str:
        /*0000*/ 	.byte	0x49, 0x6e, 0x20, 0x74, 0x68, 0x69, 0x73, 0x20, 0x70, 0x61, 0x72, 0x74, 0x69, 0x74, 0x69, 0x6f
        /*0010*/ 	.byte	0x6e, 0x20, 0x76, 0x6e, 0x3d, 0x25, 0x64, 0x20, 0x61, 0x6e, 0x64, 0x20, 0x65, 0x6e, 0x3d, 0x20
        /*0020*/ 	.byte	0x25, 0x64, 0x0a, 0x00
	.type		$str$1,@object
	.size		$str$1,(.L_41 - $str$1)
$str$1:
        /*0024*/ 	.byte	0x49, 0x6e, 0x20, 0x74, 0x68, 0x69, 0x73, 0x20, 0x69, 0x6e, 0x74, 0x65, 0x72, 0x20, 0x70, 0x61
        /*0034*/ 	.byte	0x72, 0x74, 0x69, 0x74, 0x69, 0x6f, 0x6e, 0x73, 0x20, 0x76, 0x6e, 0x5f, 0x69, 0x3d, 0x25, 0x64
        /*0044*/ 	.byte	0x20, 0x61, 0x6e, 0x64, 0x20, 0x65, 0x6e, 0x5f, 0x69, 0x3d, 0x20, 0x25, 0x64, 0x20, 0x20, 0x20
        /*0054*/ 	.byte	0x76, 0x6e, 0x5f, 0x6a, 0x3d, 0x25, 0x64, 0x20, 0x61, 0x6e, 0x64, 0x20, 0x65, 0x6e, 0x5f, 0x6a
        /*0064*/ 	.byte	0x3d, 0x20, 0x25, 0x64, 0x0a, 0x00
.L_41:


//--------------------- .nv.shared.reserved.0     --------------------------
	.section	.nv.shared.reserved.0,"aw",@nobits
	.weak		__nv_reservedSMEM_offset_0_alias
	.size		__nv_reservedSMEM_offset_0_alias, 0, 64
	.other		__nv_reservedSMEM_offset_0_alias,@"STO_CUDA_RESERVED_SHARED STV_DEFAULT"
__nv_reservedSMEM_offset_0_alias:
	.zero		0
	.zero		64


//--------------------- .nv.global                --------------------------
	.section	.nv.global,"aw",@nobits
.nv.global:
	.type		_ZN34_INTERNAL_fa572c09_4_k_cu_c87a800c6thrust24THRUST_300001_SM_1000_NS12placeholders2_5E,@object
	.size		_ZN34_INTERNAL_fa572c09_4_k_cu_c87a800c6thrust24THRUST_300001_SM_1000_NS12placeholders2_5E,(_ZN34_INTERNAL_fa572c09_4_k_cu_c87a800c4cuda3std3__45__cpo6cbeginE - _ZN34_INTERNAL_fa572c09_4_k_cu_c87a800c6thrust24THRUST_300001_SM_1000_NS12placeholders2_5E)
_ZN34_INTERNAL_fa572c09_4_k_cu_c87a800c6thrust24THRUST_300001_SM_1000_NS12placeholders2_5E:
	.zero		1
	.type		_ZN34_INTERNAL_fa572c09_4_k_cu_c87a800c4cuda3std3__45__cpo6cbeginE,@object
	.size		_ZN34_INTERNAL_fa572c09_4_k_cu_c87a800c4cuda3std3__45__cpo6cbeginE,(_ZN34_INTERNAL_fa572c09_4_k_cu_c87a800c4cuda3std6ranges3__45__cpo6cbeginE - _ZN34_INTERNAL_fa572c09_4_k_cu_c87a800c4cuda3std3__45__cpo6cbeginE)
_ZN34_INTERNAL_fa572c09_4_k_cu_c87a800c4cuda3std3__45__cpo6cbeginE:
	.zero		1
	.type		_ZN34_INTERNAL_fa572c09_4_k_cu_c87a800c4cuda3std6ranges3__45__cpo6cbeginE,@object
	.size		_ZN34_INTERNAL_fa572c09_4_k_cu_c87a800c4cuda3std6ranges3__45__cpo6cbeginE,(_ZN34_INTERNAL_fa572c09_4_k_cu_c87a800c4cuda3std3__48in_placeE - _ZN34_INTERNAL_fa572c09_4_k_cu_c87a800c4cuda3std6ranges3__45__cpo6cbeginE)
_ZN34_INTERNAL_fa572c09_4_k_cu_c87a800c4cuda3std6ranges3__45__cpo6cbeginE:
	.zero		1
	.type		_ZN34_INTERNAL_fa572c09_4_k_cu_c87a800c4cuda3std3__48in_placeE,@object
	.size		_ZN34_INTERNAL_fa572c09_4_k_cu_c87a800c4cuda3std3__48in_placeE,(_ZN34_INTERNAL_fa572c09_4_k_cu_c87a800c4cuda3std6ranges3__45__cpo4sizeE - _ZN34_INTERNAL_fa572c09_4_k_cu_c87a800c4cuda3std3__48in_placeE)
_ZN34_INTERNAL_fa572c09_4_k_cu_c87a800c4cuda3std3__48in_placeE:
	.zero		1
	.type		_ZN34_INTERNAL_fa572c09_4_k_cu_c87a800c4cuda3std6ranges3__45__cpo4sizeE,@object
	.size		_ZN34_INTERNAL_fa572c09_4_k_cu_c87a800c4cuda3std6ranges3__45__cpo4sizeE,(_ZN34_INTERNAL_fa572c09_4_k_cu_c87a800c6thrust24THRUST_300001_SM_1000_NS12placeholders2_9E - _ZN34_INTERNAL_fa572c09_4_k_cu_c87a800c4cuda3std6ranges3__45__cpo4sizeE)
_ZN34_INTERNAL_fa572c09_4_k_cu_c87a800c4cuda3std6ranges3__45__cpo4sizeE:
	.zero		1
	.type		_ZN34_INTERNAL_fa572c09_4_k_cu_c87a800c6thrust24THRUST_300001_SM_1000_NS12placeholders2_9E,@object
	.size		_ZN34_INTERNAL_fa572c09_4_k_cu_c87a800c6thrust24THRUST_300001_SM_1000_NS12placeholders2_9E,(_ZN34_INTERNAL_fa572c09_4_k_cu_c87a800c4cuda3std3__45__cpo7crbeginE - _ZN34_INTERNAL_fa572c09_4_k_cu_c87a800c6thrust24THRUST_300001_SM_1000_NS12placeholders2_9E)
_ZN34_INTERNAL_fa572c09_4_k_cu_c87a800c6thrust24THRUST_300001_SM_1000_NS12placeholders2_9E:
	.zero		1
	.type		_ZN34_INTERNAL_fa572c09_4_k_cu_c87a800c4cuda3std3__45__cpo7crbeginE,@object
	.size		_ZN34_INTERNAL_fa572c09_4_k_cu_c87a800c4cuda3std3__45__cpo7crbeginE,(_ZN34_INTERNAL_fa572c09_4_k_cu_c87a800c4cuda3std6ranges3__45__cpo4nextE - _ZN34_INTERNAL_fa572c09_4_k_cu_c87a800c4cuda3std3__45__cpo7crbeginE)
_ZN34_INTERNAL_fa572c09_4_k_cu_c87a800c4cuda3std3__45__cpo7crbeginE:
	.zero		1
	.type		_ZN34_INTERNAL_fa572c09_4_k_cu_c87a800c4cuda3std6ranges3__45__cpo4nextE,@object
	.size		_ZN34_INTERNAL_fa572c09_4_k_cu_c87a800c4cuda3std6ranges3__45__cpo4nextE,(_ZN34_INTERNAL_fa572c09_4_k_cu_c87a800c4cuda3std6ranges3__45__cpo4swapE - _ZN34_INTERNAL_fa572c09_4_k_cu_c87a800c4cuda3std6ranges3__45__cpo4nextE)
_ZN34_INTERNAL_fa572c09_4_k_cu_c87a800c4cuda3std6ranges3__45__cpo4nextE:
	.zero		1
	.type		_ZN34_INTERNAL_fa572c09_4_k_cu_c87a800c4cuda3std6ranges3__45__cpo4swapE,@object
	.size		_ZN34_INTERNAL_fa572c09_4_k_cu_c87a800c4cuda3std6ranges3__45__cpo4swapE,(_ZN34_INTERNAL_fa572c09_4_k_cu_c87a800c6thrust24THRUST_300001_SM_1000_NS12placeholders2_1E - _ZN34_INTERNAL_fa572c09_4_k_cu_c87a800c4cuda3std6ranges3__45__cpo4swapE)
_ZN34_INTERNAL_fa572c09_4_k_cu_c87a800c4cuda3std6ranges3__45__cpo4swapE:
	.zero		1
	.type		_ZN34_INTERNAL_fa572c09_4_k_cu_c87a800c6thrust24THRUST_300001_SM_1000_NS12placeholders2_1E,@object
	.size		_ZN34_INTERNAL_fa572c09_4_k_cu_c87a800c6thrust24THRUST_300001_SM_1000_NS12placeholders2_1E,(_ZN34_INTERNAL_fa572c09_4_k_cu_c87a800c6thrust24THRUST_300001_SM_1000_NS12placeholders2_3E - _ZN34_INTERNAL_fa572c09_4_k_cu_c87a800c6thrust24THRUST_300001_SM_1000_NS12placeholders2_1E)
_ZN34_INTERNAL_fa572c09_4_k_cu_c87a800c6thrust24THRUST_300001_SM_1000_NS12placeholders2_1E:
	.zero		1
	.type		_ZN34_INTERNAL_fa572c09_4_k_cu_c87a800c6thrust24THRUST_300001_SM_1000_NS12placeholders2_3E,@object
	.size		_ZN34_INTERNAL_fa572c09_4_k_cu_c87a800c6thrust24THRUST_300001_SM_1000_NS12placeholders2_3E,(_ZN34_INTERNAL_fa572c09_4_k_cu_c87a800c4cuda3std3__45__cpo5beginE - _ZN34_INTERNAL_fa572c09_4_k_cu_c87a800c6thrust24THRUST_300001_SM_1000_NS12placeholders2_3E)
_ZN34_INTERNAL_fa572c09_4_k_cu_c87a800c6thrust24THRUST_300001_SM_1000_NS12placeholders2_3E:
	.zero		1
	.type		_ZN34_INTERNAL_fa572c09_4_k_cu_c87a800c4cuda3std3__45__cpo5beginE,@object
	.size		_ZN34_INTERNAL_fa572c09_4_k_cu_c87a800c4cuda3std3__45__cpo5beginE,(_ZN34_INTERNAL_fa572c09_4_k_cu_c87a800c4cuda3std6ranges3__45__cpo5beginE - _ZN34_INTERNAL_fa572c09_4_k_cu_c87a800c4cuda3std3__45__cpo5beginE)
_ZN34_INTERNAL_fa572c09_4_k_cu_c87a800c4cuda3std3__45__cpo5beginE:
	.zero		1
	.type		_ZN34_INTERNAL_fa572c09_4_k_cu_c87a800c4cuda3std6ranges3__45__cpo5beginE,@object
	.size		_ZN34_INTERNAL_fa572c09_4_k_cu_c87a800c4cuda3std6ranges3__45__cpo5beginE,(_ZN34_INTERNAL_fa572c09_4_k_cu_c87a800c4cuda3std3__436_GLOBAL__N__fa572c09_4_k_cu_c87a800c6ignoreE - _ZN34_INTERNAL_fa572c09_4_k_cu_c87a800c4cuda3std6ranges3__45__cpo5beginE)
_ZN34_INTERNAL_fa572c09_4_k_cu_c87a800c4cuda3std6ranges3__45__cpo5beginE:
	.zero		1
	.type		_ZN34_INTERNAL_fa572c09_4_k_cu_c87a800c4cuda3std3__436_GLOBAL__N__fa572c09_4_k_cu_c87a800c6ignoreE,@object
	.size		_ZN34_INTERNAL_fa572c09_4_k_cu_c87a800c4cuda3std3__436_GLOBAL__N__fa572c09_4_k_cu_c87a800c6ignoreE,(_ZN34_INTERNAL_fa572c09_4_k_cu_c87a800c4cuda3std6ranges3__45__cpo4dataE - _ZN34_INTERNAL_fa572c09_4_k_cu_c87a800c4cuda3std3__436_GLOBAL__N__fa572c09_4_k_cu_c87a800c6ignoreE)
_ZN34_INTERNAL_fa572c09_4_k_cu_c87a800c4cuda3std3__436_GLOBAL__N__fa572c09_4_k_cu_c87a800c6ignoreE:
	.zero		1
	.type		_ZN34_INTERNAL_fa572c09_4_k_cu_c87a800c4cuda3std6ranges3__45__cpo4dataE,@object
	.size		_ZN34_INTERNAL_fa572c09_4_k_cu_c87a800c4cuda3std6ranges3__45__cpo4dataE,(_ZN34_INTERNAL_fa572c09_4_k_cu_c87a800c6thrust24THRUST_300001_SM_1000_NS12placeholders2_7E - _ZN34_INTERNAL_fa572c09_4_k_cu_c87a800c4cuda3std6ranges3__45__cpo4dataE)
_ZN34_INTERNAL_fa572c09_4_k_cu_c87a800c4cuda3std6ranges3__45__cpo4dataE:
	.zero		1
	.type		_ZN34_INTERNAL_fa572c09_4_k_cu_c87a800c6thrust24THRUST_300001_SM_1000_NS12placeholders2_7E,@object
	.size		_ZN34_INTERNAL_fa572c09_4_k_cu_c87a800c6thrust24THRUST_300001_SM_1000_NS12placeholders2_7E,(_ZN34_INTERNAL_fa572c09_4_k_cu_c87a800c4cuda3std3__45__cpo6rbeginE - _ZN34_INTERNAL_fa572c09_4_k_cu_c87a800c6thrust24THRUST_300001_SM_1000_NS12placeholders2_7E)
_ZN34_INTERNAL_fa572c09_4_k_cu_c87a800c6thrust24THRUST_300001_SM_1000_NS12placeholders2_7E:
	.zero		1
	.type		_ZN34_INTERNAL_fa572c09_4_k_cu_c87a800c4cuda3std3__45__cpo6rbeginE,@object
	.size		_ZN34_INTERNAL_fa572c09_4_k_cu_c87a800c4cuda3std3__45__cpo6rbeginE,(_ZN34_INTERNAL_fa572c09_4_k_cu_c87a800c4cuda3std6ranges3__45__cpo7advanceE - _ZN34_INTERNAL_fa572c09_4_k_cu_c87a800c4cuda3std3__45__cpo6rbeginE)
_ZN34_INTERNAL_fa572c09_4_k_cu_c87a800c4cuda3std3__45__cpo6rbeginE:
	.zero		1
	.type		_ZN34_INTERNAL_fa572c09_4_k_cu_c87a800c4cuda3std6ranges3__45__cpo7advanceE,@object
	.size		_ZN34_INTERNAL_fa572c09_4_k_cu_c87a800c4cuda3std6ranges3__45__cpo7advanceE,(_ZN34_INTERNAL_fa572c09_4_k_cu_c87a800c4cuda3std3__47nulloptE - _ZN34_INTERNAL_fa572c09_4_k_cu_c87a800c4cuda3std6ranges3__45__cpo7advanceE)
_ZN34_INTERNAL_fa572c09_4_k_cu_c87a800c4cuda3std6ranges3__45__cpo7advanceE:
	.zero		1
	.type		_ZN34_INTERNAL_fa572c09_4_k_cu_c87a800c4cuda3std3__47nulloptE,@object
	.size		_ZN34_INTERNAL_fa572c09_4_k_cu_c87a800c4cuda3std3__47nulloptE,(_ZN34_INTERNAL_fa572c09_4_k_cu_c87a800c4cuda3std6ranges3__45__cpo8distanceE - _ZN34_INTERNAL_fa572c09_4_k_cu_c87a800c4cuda3std3__47nulloptE)
_ZN34_INTERNAL_fa572c09_4_k_cu_c87a800c4cuda3std3__47nulloptE:
	.zero		1
	.type		_ZN34_INTERNAL_fa572c09_4_k_cu_c87a800c4cuda3std6ranges3__45__cpo8distanceE,@object
	.size		_ZN34_INTERNAL_fa572c09_4_k_cu_c87a800c4cuda3std6ranges3__45__cpo8distanceE,(_ZN34_INTERNAL_fa572c09_4_k_cu_c87a800c6thrust24THRUST_300001_SM_1000_NS12placeholders2_6E - _ZN34_INTERNAL_fa572c09_4_k_cu_c87a800c4cuda3std6ranges3__45__cpo8distanceE)
_ZN34_INTERNAL_fa572c09_4_k_cu_c87a800c4cuda3std6ranges3__45__cpo8distanceE:
	.zero		1
	.type		_ZN34_INTERNAL_fa572c09_4_k_cu_c87a800c6thrust24THRUST_300001_SM_1000_NS12placeholders2_6E,@object
	.size		_ZN34_INTERNAL_fa572c09_4_k_cu_c87a800c6thrust24THRUST_300001_SM_1000_NS12placeholders2_6E,(_ZN34_INTERNAL_fa572c09_4_k_cu_c87a800c4cuda3std3__45__cpo4cendE - _ZN34_INTERNAL_fa572c09_4_k_cu_c87a800c6thrust24THRUST_300001_SM_1000_NS12placeholders2_6E)
_ZN34_INTERNAL_fa572c09_4_k_cu_c87a800c6thrust24THRUST_300001_SM_1000_NS12placeholders2_6E:
	.zero		1
	.type		_ZN34_INTERNAL_fa572c09_4_k_cu_c87a800c4cuda3std3__45__cpo4cendE,@object
	.size		_ZN34_INTERNAL_fa572c09_4_k_cu_c87a800c4cuda3std3__45__cpo4cendE,(_ZN34_INTERNAL_fa572c09_4_k_cu_c87a800c4cuda3std6ranges3__45__cpo4cendE - _ZN34_INTERNAL_fa572c09_4_k_cu_c87a800c4cuda3std3__45__cpo4cendE)
_ZN34_INTERNAL_fa572c09_4_k_cu_c87a800c4cuda3std3__45__cpo4cendE:
	.zero		1
	.type		_ZN34_INTERNAL_fa572c09_4_k_cu_c87a800c4cuda3std6ranges3__45__cpo4cendE,@object
	.size		_ZN34_INTERNAL_fa572c09_4_k_cu_c87a800c4cuda3std6ranges3__45__cpo4cendE,(_ZN34_INTERNAL_fa572c09_4_k_cu_c87a800c4cuda3std3__420unreachable_sentinelE - _ZN34_INTERNAL_fa572c09_4_k_cu_c87a800c4cuda3std6ranges3__45__cpo4cendE)
_ZN34_INTERNAL_fa572c09_4_k_cu_c87a800c4cuda3std6ranges3__45__cpo4cendE:
	.zero		1
	.type		_ZN34_INTERNAL_fa572c09_4_k_cu_c87a800c4cuda3std3__420unreachable_sentinelE,@object
	.size		_ZN34_INTERNAL_fa572c09_4_k_cu_c87a800c4cuda3std3__420unreachable_sentinelE,(_ZN34_INTERNAL_fa572c09_4_k_cu_c87a800c4cuda3std6ranges3__45__cpo5ssizeE - _ZN34_INTERNAL_fa572c09_4_k_cu_c87a800c4cuda3std3__420unreachable_sentinelE)
_ZN34_INTERNAL_fa572c09_4_k_cu_c87a800c4cuda3std3__420unreachable_sentinelE:
	.zero		1
	.type		_ZN34_INTERNAL_fa572c09_4_k_cu_c87a800c4cuda3std6ranges3__45__cpo5ssizeE,@object
	.size		_ZN34_INTERNAL_fa572c09_4_k_cu_c87a800c4cuda3std6ranges3__45__cpo5ssizeE,(_ZN34_INTERNAL_fa572c09_4_k_cu_c87a800c6thrust24THRUST_300001_SM_1000_NS12placeholders3_10E - _ZN34_INTERNAL_fa572c09_4_k_cu_c87a800c4cuda3std6ranges3__45__cpo5ssizeE)
_ZN34_INTERNAL_fa572c09_4_k_cu_c87a800c4cuda3std6ranges3__45__cpo5ssizeE:
	.zero		1
	.type		_ZN34_INTERNAL_fa572c09_4_k_cu_c87a800c6thrust24THRUST_300001_SM_1000_NS12placeholders3_10E,@object
	.size		_ZN34_INTERNAL_fa572c09_4_k_cu_c87a800c6thrust24THRUST_300001_SM_1000_NS12placeholders3_10E,(_ZN34_INTERNAL_fa572c09_4_k_cu_c87a800c4cuda3std3__45__cpo5crendE - _ZN34_INTERNAL_fa572c09_4_k_cu_c87a800c6thrust24THRUST_300001_SM_1000_NS12placeholders3_10E)
_ZN34_INTERNAL_fa572c09_4_k_cu_c87a800c6thrust24THRUST_300001_SM_1000_NS12placeholders3_10E:
	.zero		1
	.type		_ZN34_INTERNAL_fa572c09_4_k_cu_c87a800c4cuda3std3__45__cpo5crendE,@object
	.size		_ZN34_INTERNAL_fa572c09_4_k_cu_c87a800c4cuda3std3__45__cpo5crendE,(_ZN34_INTERNAL_fa572c09_4_k_cu_c87a800c4cuda3std6ranges3__45__cpo4prevE - _ZN34_INTERNAL_fa572c09_4_k_cu_c87a800c4cuda3std3__45__cpo5crendE)
_ZN34_INTERNAL_fa572c09_4_k_cu_c87a800c4cuda3std3__45__cpo5crendE:
	.zero		1
	.type		_ZN34_INTERNAL_fa572c09_4_k_cu_c87a800c4cuda3std6ranges3__45__cpo4prevE,@object
	.size		_ZN34_INTERNAL_fa572c09_4_k_cu_c87a800c4cuda3std6ranges3__45__cpo4prevE,(_ZN34_INTERNAL_fa572c09_4_k_cu_c87a800c4cuda3std6ranges3__45__cpo9iter_moveE - _ZN34_INTERNAL_fa572c09_4_k_cu_c87a800c4cuda3std6ranges3__45__cpo4prevE)
_ZN34_INTERNAL_fa572c09_4_k_cu_c87a800c4cuda3std6ranges3__45__cpo4prevE:
	.zero		1
	.type		_ZN34_INTERNAL_fa572c09_4_k_cu_c87a800c4cuda3std6ranges3__45__cpo9iter_moveE,@object
	.size		_ZN34_INTERNAL_fa572c09_4_k_cu_c87a800c4cuda3std6ranges3__45__cpo9iter_moveE,(_ZN34_INTERNAL_fa572c09_4_k_cu_c87a800c6thrust24THRUST_300001_SM_1000_NS12placeholders2_2E - _ZN34_INTERNAL_fa572c09_4_k_cu_c87a800c4cuda3std6ranges3__45__cpo9iter_moveE)
_ZN34_INTERNAL_fa572c09_4_k_cu_c87a800c4cuda3std6ranges3__45__cpo9iter_moveE:
	.zero		1
	.type		_ZN34_INTERNAL_fa572c09_4_k_cu_c87a800c6thrust24THRUST_300001_SM_1000_NS12placeholders2_2E,@object
	.size		_ZN34_INTERNAL_fa572c09_4_k_cu_c87a800c6thrust24THRUST_300001_SM_1000_NS12placeholders2_2E,(_ZN34_INTERNAL_fa572c09_4_k_cu_c87a800c6thrust24THRUST_300001_SM_1000_NS12placeholders2_4E - _ZN34_INTERNAL_fa572c09_4_k_cu_c87a800c6thrust24THRUST_300001_SM_1000_NS12placeholders2_2E)
_ZN34_INTERNAL_fa572c09_4_k_cu_c87a800c6thrust24THRUST_300001_SM_1000_NS12placeholders2_2E:
	.zero		1
	.type		_ZN34_INTERNAL_fa572c09_4_k_cu_c87a800c6thrust24THRUST_300001_SM_1000_NS12placeholders2_4E,@object
	.size		_ZN34_INTERNAL_fa572c09_4_k_cu_c87a800c6thrust24THRUST_300001_SM_1000_NS12placeholders2_4E,(_ZN34_INTERNAL_fa572c09_4_k_cu_c87a800c4cuda3std3__45__cpo3endE - _ZN34_INTERNAL_fa572c09_4_k_cu_c87a800c6thrust24THRUST_300001_SM_1000_NS12placeholders2_4E)
_ZN34_INTERNAL_fa572c09_4_k_cu_c87a800c6thrust24THRUST_300001_SM_1000_NS12placeholders2_4E:
	.zero		1
	.type		_ZN34_INTERNAL_fa572c09_4_k_cu_c87a800c4cuda3std3__45__cpo3endE,@object
	.size		_ZN34_INTERNAL_fa572c09_4_k_cu_c87a800c4cuda3std3__45__cpo3endE,(_ZN34_INTERNAL_fa572c09_4_k_cu_c87a800c4cuda3std6ranges3__45__cpo3endE - _ZN34_INTERNAL_fa572c09_4_k_cu_c87a800c4cuda3std3__45__cpo3endE)
_ZN34_INTERNAL_fa572c09_4_k_cu_c87a800c4cuda3std3__45__cpo3endE:
	.zero		1
	.type		_ZN34_INTERNAL_fa572c09_4_k_cu_c87a800c4cuda3std6ranges3__45__cpo3endE,@object
	.size		_ZN34_INTERNAL_fa572c09_4_k_cu_c87a800c4cuda3std6ranges3__45__cpo3endE,(_ZN34_INTERNAL_fa572c09_4_k_cu_c87a800c4cuda3std3__419piecewise_constructE - _ZN34_INTERNAL_fa572c09_4_k_cu_c87a800c4cuda3std6ranges3__45__cpo3endE)
_ZN34_INTERNAL_fa572c09_4_k_cu_c87a800c4cuda3std6ranges3__45__cpo3endE:
	.zero		1
	.type		_ZN34_INTERNAL_fa572c09_4_k_cu_c87a800c4cuda3std3__419piecewise_constructE,@object
	.size		_ZN34_INTERNAL_fa572c09_4_k_cu_c87a800c4cuda3std3__419piecewise_constructE,(_ZN34_INTERNAL_fa572c09_4_k_cu_c87a800c4cuda3std6ranges3__45__cpo5cdataE - _ZN34_INTERNAL_fa572c09_4_k_cu_c87a800c4cuda3std3__419piecewise_constructE)
_ZN34_INTERNAL_fa572c09_4_k_cu_c87a800c4cuda3std3__419piecewise_constructE:
	.zero		1
	.type		_ZN34_INTERNAL_fa572c09_4_k_cu_c87a800c4cuda3std6ranges3__45__cpo5cdataE,@object
	.size		_ZN34_INTERNAL_fa572c09_4_k_cu_c87a800c4cuda3std6ranges3__45__cpo5cdataE,(_ZN34_INTERNAL_fa572c09_4_k_cu_c87a800c6thrust24THRUST_300001_SM_1000_NS12placeholders2_8E - _ZN34_INTERNAL_fa572c09_4_k_cu_c87a800c4cuda3std6ranges3__45__cpo5cdataE)
_ZN34_INTERNAL_fa572c09_4_k_cu_c87a800c4cuda3std6ranges3__45__cpo5cdataE:
	.zero		1
	.type		_ZN34_INTERNAL_fa572c09_4_k_cu_c87a800c6thrust24THRUST_300001_SM_1000_NS12placeholders2_8E,@object
	.size		_ZN34_INTERNAL_fa572c09_4_k_cu_c87a800c6thrust24THRUST_300001_SM_1000_NS12placeholders2_8E,(_ZN34_INTERNAL_fa572c09_4_k_cu_c87a800c4cuda3std3__45__cpo4rendE - _ZN34_INTERNAL_fa572c09_4_k_cu_c87a800c6thrust24THRUST_300001_SM_1000_NS12placeholders2_8E)
_ZN34_INTERNAL_fa572c09_4_k_cu_c87a800c6thrust24THRUST_300001_SM_1000_NS12placeholders2_8E:
	.zero		1
	.type		_ZN34_INTERNAL_fa572c09_4_k_cu_c87a800c4cuda3std3__45__cpo4rendE,@object
	.size		_ZN34_INTERNAL_fa572c09_4_k_cu_c87a800c4cuda3std3__45__cpo4rendE,(_ZN34_INTERNAL_fa572c09_4_k_cu_c87a800c4cuda3std6ranges3__45__cpo9iter_swapE - _ZN34_INTERNAL_fa572c09_4_k_cu_c87a800c4cuda3std3__45__cpo4rendE)
_ZN34_INTERNAL_fa572c09_4_k_cu_c87a800c4cuda3std3__45__cpo4rendE:
	.zero		1
	.type		_ZN34_INTERNAL_fa572c09_4_k_cu_c87a800c4cuda3std6ranges3__45__cpo9iter_swapE,@object
	.size		_ZN34_INTERNAL_fa572c09_4_k_cu_c87a800c4cuda3std6ranges3__45__cpo9iter_swapE,(_ZN34_INTERNAL_fa572c09_4_k_cu_c87a800c4cuda3std3__48unexpectE - _ZN34_INTERNAL_fa572c09_4_k_cu_c87a800c4cuda3std6ranges3__45__cpo9iter_swapE)
_ZN34_INTERNAL_fa572c09_4_k_cu_c87a800c4cuda3std6ranges3__45__cpo9iter_swapE:
	.zero		1
	.type		_ZN34_INTERNAL_fa572c09_4_k_cu_c87a800c4cuda3std3__48unexpectE,@object
	.size		_ZN34_INTERNAL_fa572c09_4_k_cu_c87a800c4cuda3std3__48unexpectE,(_ZN34_INTERNAL_fa572c09_4_k_cu_c87a800c6thrust24THRUST_300001_SM_1000_NS6system6detail10sequential3seqE - _ZN34_INTERNAL_fa572c09_4_k_cu_c87a800c4cuda3std3__48unexpectE)
_ZN34_INTERNAL_fa572c09_4_k_cu_c87a800c4cuda3std3__48unexpectE:
	.zero		1
	.type		_ZN34_INTERNAL_fa572c09_4_k_cu_c87a800c6thrust24THRUST_300001_SM_1000_NS6system6detail10sequential3seqE,@object
	.size		_ZN34_INTERNAL_fa572c09_4_k_cu_c87a800c6thrust24THRUST_300001_SM_1000_NS6system6detail10sequential3seqE,(.L_29 - _ZN34_INTERNAL_fa572c09_4_k_cu_c87a800c6thrust24THRUST_300001_SM_1000_NS6system6detail10sequential3seqE)
_ZN34_INTERNAL_fa572c09_4_k_cu_c87a800c6thrust24THRUST_300001_SM_1000_NS6system6detail10sequential3seqE:
	.zero		1
.L_29:


//--------------------- .nv.constant0._ZN3cub18CUB_300001_SM_10006detail11EmptyKernelIvEEvv --------------------------
	.section	.nv.constant0._ZN3cub18CUB_300001_SM_10006detail11EmptyKernelIvEEvv,"a",@progbits
	.sectionflags	@""
	.align	4
.nv.constant0._ZN3cub18CUB_300001_SM_10006detail11EmptyKernelIvEEvv:
	.zero		896


//--------------------- .nv.constant0._Z24Inter_Partition_CountingPiS_S_S_iiS_iiiiii --------------------------
	.section	.nv.constant0._Z24Inter_Partition_CountingPiS_S_S_iiS_iiiiii,"a",@progbits
	.sectionflags	@""
	.align	4
.nv.constant0._Z24Inter_Partition_CountingPiS_S_S_iiS_iiiiii:
	.zero		968


//--------------------- .nv.constant0._Z24Intra_Partition_CountingPiS_iiS_iii --------------------------
	.section	.nv.constant0._Z24Intra_Partition_CountingPiS_iiS_iii,"a",@progbits
	.sectionflags	@""
	.align	4
.nv.constant0._Z24Intra_Partition_CountingPiS_iiS_iii:
	.zero		940


//--------------------- .nv.constant0._Z17test_PairCountingiiPiS_iiiiiPj --------------------------
	.section	.nv.constant0._Z17test_PairCountingiiPiS_iiiiiPj,"a",@progbits
	.sectionflags	@""
	.align	4
.nv.constant0._Z17test_PairCountingiiPiS_iiiiiPj:
	.zero		952


//--------------------- SYMBOLS --------------------------

	.type		.nv.reservedSmem.offset0,@object
	.size		.nv.reservedSmem.offset0,0x4
	.type		vprintf,@function
